// auto-generated by cutlass_sweep.gemm — config: {"arch": "sm_90", "cluster_m": 1, "cluster_n": 2, "dtype": "fp16", "stages": 4, "tile_k": 32, "tile_m": 128, "tile_n": 128}
#include "cutlass/cutlass.h"
#include "cutlass/gemm/collective/collective_builder.hpp"
#include "cutlass/gemm/device/gemm_universal_adapter.h"
#include "cutlass/gemm/kernel/gemm_universal.hpp"
#include "cutlass/epilogue/collective/collective_builder.hpp"

using ElemA = cutlass::half_t;
using ElemB = cutlass::half_t;
using ElemCD = cutlass::half_t;
using Acc  = float;
using TileShape    = cute::Shape<cute::_128, cute::_128, cute::_32>;
using ClusterShape = cute::Shape<cute::_1, cute::_2, cute::_1>;

using CollectiveEpilogue = typename cutlass::epilogue::collective::CollectiveBuilder<
    cutlass::arch::Sm90, cutlass::arch::OpClassTensorOp,
    TileShape, ClusterShape,
    cutlass::epilogue::collective::EpilogueTileAuto,
    Acc, Acc,
    ElemCD, cutlass::layout::RowMajor, 128 / cutlass::sizeof_bits<ElemCD>::value,
    ElemCD, cutlass::layout::RowMajor, 128 / cutlass::sizeof_bits<ElemCD>::value,
    cutlass::epilogue::collective::EpilogueScheduleAuto
  >::CollectiveOp;

using CollectiveMainloop = typename cutlass::gemm::collective::CollectiveBuilder<
    cutlass::arch::Sm90, cutlass::arch::OpClassTensorOp,
    ElemA, cutlass::layout::RowMajor, 128 / cutlass::sizeof_bits<ElemA>::value,
    ElemB, cutlass::layout::ColumnMajor, 128 / cutlass::sizeof_bits<ElemB>::value,
    Acc,
    TileShape, ClusterShape,
    cutlass::gemm::collective::StageCount<4>,
    cutlass::gemm::collective::KernelScheduleAuto
  >::CollectiveOp;

using GemmKernel = cutlass::gemm::kernel::GemmUniversal<
    cute::Shape<int,int,int,int>,
    CollectiveMainloop,
    CollectiveEpilogue
>;
using Gemm = cutlass::gemm::device::GemmUniversalAdapter<GemmKernel>;

// Force the device kernel symbol into the cubin without needing a host main.
auto* _anchor = &cutlass::device_kernel<GemmKernel>;


// ===== COMPILED SASS (sm_90a) =====

	.target	sm_90a

	.elftype	@"ET_EXEC"


//--------------------- .note.nv.tkinfo           --------------------------
	.section	.note.nv.tkinfo,"",@"SHT_NOTE"
	.sectionflags	@"SHF_NOTE_NV_TKINFO"
	.tkinfo
        /*0018*/ 	.word	0x00000002
        /*0030*/ 	.string	""
        /*0030*/ 	.string	"ptxas"
        /*0030*/ 	.string	"Cuda compilation tools, release 13.0, V13.0.88"
        /*0030*/ 	.string	"Build cuda_13.0.r13.0/compiler.36424714_0"
        /*0030*/ 	.string	"-arch sm_90a -m 64 "



//--------------------- .note.nv.cuinfo           --------------------------
	.section	.note.nv.cuinfo,"",@"SHT_NOTE"
	.sectionflags	@"SHF_NOTE_NV_CUINFO"
        /*0018*/ 	.short	0x0002
        /*001a*/ 	.short	0x005a
        /*001c*/ 	.short	0x0082
	.zero		2


//--------------------- .nv.info                  --------------------------
	.section	.nv.info,"",@"SHT_CUDA_INFO"
	.align	4


	//----- nvinfo : EIATTR_REGCOUNT
	.align		4
        /*0000*/ 	.byte	0x04, 0x2f
        /*0002*/ 	.short	(.L_15 - .L_14)
	.align		4
.L_14:
        /*0004*/ 	.word	index@(_ZN7cutlass13device_kernelINS_4gemm6kernel13GemmUniversalIN4cute5tupleIJiiiiEEENS1_10collective13CollectiveMmaINS1_34MainloopSm90TmaGmmaWarpSpecializedILi4ENS5_IJNS4_1CILi1EEENSA_ILi2EEESB_EEENS1_35KernelTmaWarpSpecializedCooperativeEEENS5_IJNSA_ILi128EEESG_NSA_ILi32EEEEEENS_6half_tENS5_IJlSB_lEEESJ_SK_NS4_8TiledMMAINS4_8MMA_AtomIJNS4_4SM904GMMA26MMA_64x128x16_F32F16F16_SSILNSO_5MajorE0ELSQ_0ELNSO_7ScaleInE1ELSR_1EEEEEENS4_6LayoutINS5_IJSC_SB_SB_EEENS5_IJSB_NSA_ILi0EEESW_EEEEENS5_IJNS4_10UnderscoreESZ_SZ_EEEEENS4_23SM90_TMA_LOAD_MULTICASTENS4_14ComposedLayoutINS4_7SwizzleILi2ELi4ELi3EEENS4_18smem_ptr_flag_bitsILi16EEENSU_INS5_IJNSA_ILi8EEESH_EEENS5_IJSH_SB_EEEEEEEvNS4_8identityENS4_13SM90_TMA_LOADES1C_vS1D_EENS_8epilogue10collective6detail29Sm90TmaWarpSpecializedAdapterINS1H_15DefaultEpilogueISJ_SK_SK_NS1G_6thread17LinearCombinationISJ_Li1EffLNS1L_9ScaleType4KindE0ELNS_15FloatRoundStyleE2ESJ_EENS1_15EpilogueDefaultEEEEEvvEEEEvNT_6ParamsE)
        /*0008*/ 	.word	0x000000a8


	//----- nvinfo : EIATTR_FRAME_SIZE
	.align		4
.L_15:
        /*000c*/ 	.byte	0x04, 0x11
        /*000e*/ 	.short	(.L_17 - .L_16)
	.align		4
.L_16:
        /*0010*/ 	.word	index@(_ZN7cutlass13device_kernelINS_4gemm6kernel13GemmUniversalIN4cute5tupleIJiiiiEEENS1_10collective13CollectiveMmaINS1_34MainloopSm90TmaGmmaWarpSpecializedILi4ENS5_IJNS4_1CILi1EEENSA_ILi2EEESB_EEENS1_35KernelTmaWarpSpecializedCooperativeEEENS5_IJNSA_ILi128EEESG_NSA_ILi32EEEEEENS_6half_tENS5_IJlSB_lEEESJ_SK_NS4_8TiledMMAINS4_8MMA_AtomIJNS4_4SM904GMMA26MMA_64x128x16_F32F16F16_SSILNSO_5MajorE0ELSQ_0ELNSO_7ScaleInE1ELSR_1EEEEEENS4_6LayoutINS5_IJSC_SB_SB_EEENS5_IJSB_NSA_ILi0EEESW_EEEEENS5_IJNS4_10UnderscoreESZ_SZ_EEEEENS4_23SM90_TMA_LOAD_MULTICASTENS4_14ComposedLayoutINS4_7SwizzleILi2ELi4ELi3EEENS4_18smem_ptr_flag_bitsILi16EEENSU_INS5_IJNSA_ILi8EEESH_EEENS5_IJSH_SB_EEEEEEEvNS4_8identityENS4_13SM90_TMA_LOADES1C_vS1D_EENS_8epilogue10collective6detail29Sm90TmaWarpSpecializedAdapterINS1H_15DefaultEpilogueISJ_SK_SK_NS1G_6thread17LinearCombinationISJ_Li1EffLNS1L_9ScaleType4KindE0ELNS_15FloatRoundStyleE2ESJ_EENS1_15EpilogueDefaultEEEEEvvEEEEvNT_6ParamsE)
        /*0014*/ 	.word	0x00000000


	//----- nvinfo : EIATTR_MIN_STACK_SIZE
	.align		4
.L_17:
        /*0018*/ 	.byte	0x04, 0x12
        /*001a*/ 	.short	(.L_19 - .L_18)
	.align		4
.L_18:
        /*001c*/ 	.word	index@(_ZN7cutlass13device_kernelINS_4gemm6kernel13GemmUniversalIN4cute5tupleIJiiiiEEENS1_10collective13CollectiveMmaINS1_34MainloopSm90TmaGmmaWarpSpecializedILi4ENS5_IJNS4_1CILi1EEENSA_ILi2EEESB_EEENS1_35KernelTmaWarpSpecializedCooperativeEEENS5_IJNSA_ILi128EEESG_NSA_ILi32EEEEEENS_6half_tENS5_IJlSB_lEEESJ_SK_NS4_8TiledMMAINS4_8MMA_AtomIJNS4_4SM904GMMA26MMA_64x128x16_F32F16F16_SSILNSO_5MajorE0ELSQ_0ELNSO_7ScaleInE1ELSR_1EEEEEENS4_6LayoutINS5_IJSC_SB_SB_EEENS5_IJSB_NSA_ILi0EEESW_EEEEENS5_IJNS4_10UnderscoreESZ_SZ_EEEEENS4_23SM90_TMA_LOAD_MULTICASTENS4_14ComposedLayoutINS4_7SwizzleILi2ELi4ELi3EEENS4_18smem_ptr_flag_bitsILi16EEENSU_INS5_IJNSA_ILi8EEESH_EEENS5_IJSH_SB_EEEEEEEvNS4_8identityENS4_13SM90_TMA_LOADES1C_vS1D_EENS_8epilogue10collective6detail29Sm90TmaWarpSpecializedAdapterINS1H_15DefaultEpilogueISJ_SK_SK_NS1G_6thread17LinearCombinationISJ_Li1EffLNS1L_9ScaleType4KindE0ELNS_15FloatRoundStyleE2ESJ_EENS1_15EpilogueDefaultEEEEEvvEEEEvNT_6ParamsE)
        /*0020*/ 	.word	0x00000000
.L_19:


//--------------------- .nv.compat                --------------------------
	.section	.nv.compat,"",@"SHT_CUDA_COMPAT_INFO"
	.align	4
        /*0000*/ 	.byte	0x02, 0x09, 0x01, 0x00, 0x02, 0x02, 0x04, 0x00, 0x02, 0x05, 0x05, 0x00, 0x03, 0x07, 0x01, 0x01
        /*0010*/ 	.byte	0x02, 0x03, 0x01, 0x00, 0x02, 0x06, 0x01, 0x00, 0x04, 0x0b, 0x08, 0x00, 0x00, 0x00, 0x00, 0x00
        /*0020*/ 	.byte	0x00, 0x00, 0x00, 0x00


//--------------------- .nv.info._ZN7cutlass13device_kernelINS_4gemm6kernel13GemmUniversalIN4cute5tupleIJiiiiEEENS1_10collective13CollectiveMmaINS1_34MainloopSm90TmaGmmaWarpSpecializedILi4ENS5_IJNS4_1CILi1EEENSA_ILi2EEESB_EEENS1_35KernelTmaWarpSpecializedCooperativeEEENS5_IJNSA_ILi128EEESG_NSA_ILi32EEEEEENS_6half_tENS5_IJlSB_lEEESJ_SK_NS4_8TiledMMAINS4_8MMA_AtomIJNS4_4SM904GMMA26MMA_64x128x16_F32F16F16_SSILNSO_5MajorE0ELSQ_0ELNSO_7ScaleInE1ELSR_1EEEEEENS4_6LayoutINS5_IJSC_SB_SB_EEENS5_IJSB_NSA_ILi0EEESW_EEEEENS5_IJNS4_10UnderscoreESZ_SZ_EEEEENS4_23SM90_TMA_LOAD_MULTICASTENS4_14ComposedLayoutINS4_7SwizzleILi2ELi4ELi3EEENS4_18smem_ptr_flag_bitsILi16EEENSU_INS5_IJNSA_ILi8EEESH_EEENS5_IJSH_SB_EEEEEEEvNS4_8identityENS4_13SM90_TMA_LOADES1C_vS1D_EENS_8epilogue10collective6detail29Sm90TmaWarpSpecializedAdapterINS1H_15DefaultEpilogueISJ_SK_SK_NS1G_6thread17LinearCombinationISJ_Li1EffLNS1L_9ScaleType4KindE0ELNS_15FloatRoundStyleE2ESJ_EENS1_15EpilogueDefaultEEEEEvvEEEEvNT_6ParamsE --------------------------
	.section	.nv.info._ZN7cutlass13device_kernelINS_4gemm6kernel13GemmUniversalIN4cute5tupleIJiiiiEEENS1_10collective13CollectiveMmaINS1_34MainloopSm90TmaGmmaWarpSpecializedILi4ENS5_IJNS4_1CILi1EEENSA_ILi2EEESB_EEENS1_35KernelTmaWarpSpecializedCooperativeEEENS5_IJNSA_ILi128EEESG_NSA_ILi32EEEEEENS_6half_tENS5_IJlSB_lEEESJ_SK_NS4_8TiledMMAINS4_8MMA_AtomIJNS4_4SM904GMMA26MMA_64x128x16_F32F16F16_SSILNSO_5MajorE0ELSQ_0ELNSO_7ScaleInE1ELSR_1EEEEEENS4_6LayoutINS5_IJSC_SB_SB_EEENS5_IJSB_NSA_ILi0EEESW_EEEEENS5_IJNS4_10UnderscoreESZ_SZ_EEEEENS4_23SM90_TMA_LOAD_MULTICASTENS4_14ComposedLayoutINS4_7SwizzleILi2ELi4ELi3EEENS4_18smem_ptr_flag_bitsILi16EEENSU_INS5_IJNSA_ILi8EEESH_EEENS5_IJSH_SB_EEEEEEEvNS4_8identityENS4_13SM90_TMA_LOADES1C_vS1D_EENS_8epilogue10collective6detail29Sm90TmaWarpSpecializedAdapterINS1H_15DefaultEpilogueISJ_SK_SK_NS1G_6thread17LinearCombinationISJ_Li1EffLNS1L_9ScaleType4KindE0ELNS_15FloatRoundStyleE2ESJ_EENS1_15EpilogueDefaultEEEEEvvEEEEvNT_6ParamsE,"",@"SHT_CUDA_INFO"
	.sectionflags	@""
	.align	4


	//----- nvinfo : EIATTR_CUDA_API_VERSION
	.align		4
        /*0000*/ 	.byte	0x04, 0x37
        /*0002*/ 	.short	(.L_21 - .L_20)
.L_20:
        /*0004*/ 	.word	0x00000082


	//----- nvinfo : EIATTR_KPARAM_INFO
	.align		4
.L_21:
        /*0008*/ 	.byte	0x04, 0x17
        /*000a*/ 	.short	(.L_23 - .L_22)
.L_22:
        /*000c*/ 	.word	0x00000000
        /*0010*/ 	.short	0x0000
        /*0012*/ 	.short	0x0070
        /*0014*/ 	.byte	0x00, 0xf0, 0x01, 0x10


	//----- nvinfo : EIATTR_SPARSE_MMA_MASK
	.align		4
.L_23:
        /*0018*/ 	.byte	0x03, 0x50
        /*001a*/ 	.short	0x0000


	//----- nvinfo : EIATTR_MAXREG_COUNT
	.align		4
        /*001c*/ 	.byte	0x03, 0x1b
        /*001e*/ 	.short	0x00a8


	//----- nvinfo : EIATTR_NUM_BARRIERS
	.align		4
        /*0020*/ 	.byte	0x02, 0x4c
        /*0022*/ 	.byte	0x01
	.zero		1


	//----- nvinfo : EIATTR_EXTERNS
	.align		4
        /*0024*/ 	.byte	0x04, 0x0f
        /*0026*/ 	.short	(.L_25 - .L_24)


	//   ....[0]....
	.align		4
.L_24:
        /*0028*/ 	.word	index@(__assertfail)


	//----- nvinfo : EIATTR_MERCURY_ISA_VERSION
	.align		4
.L_25:
        /*002c*/ 	.byte	0x03, 0x5f
        /*002e*/ 	.short	0x0101


	//----- nvinfo : EIATTR_INT_WARP_WIDE_INSTR_OFFSETS
	.align		4
        /*0030*/ 	.byte	0x04, 0x31
        /*0032*/ 	.short	(.L_27 - .L_26)


	//   ....[0]....
.L_26:
        /*0034*/ 	.word	0x00000420


	//   ....[1]....
        /*0038*/ 	.word	0x00000440


	//   ....[2]....
        /*003c*/ 	.word	0x00000610


	//   ....[3]....
        /*0040*/ 	.word	0x00001a50


	//----- nvinfo : EIATTR_COOP_GROUP_MASK_REGIDS
	.align		4
.L_27:
        /*0044*/ 	.byte	0x04, 0x29
        /*0046*/ 	.short	(.L_29 - .L_28)


	//   ....[0]....
.L_28:
        /*0048*/ 	.word	0xffffffff


	//   ....[1]....
        /*004c*/ 	.word	0xffffffff


	//   ....[2]....
        /*0050*/ 	.word	0xffffffff


	//   ....[3]....
        /*0054*/ 	.word	0xffffffff


	//   ....[4]....
        /*0058*/ 	.word	0xffffffff


	//   ....[5]....
        /*005c*/ 	.word	0xffffffff


	//----- nvinfo : EIATTR_COOP_GROUP_INSTR_OFFSETS
	.align		4
.L_29:
        /*0060*/ 	.byte	0x04, 0x28
        /*0062*/ 	.short	(.L_31 - .L_30)


	//   ....[0]....
.L_30:
        /*0064*/ 	.word	0x00000060


	//   ....[1]....
        /*0068*/ 	.word	0x00000070


	//   ....[2]....
        /*006c*/ 	.word	0x00000130


	//   ....[3]....
        /*0070*/ 	.word	0x000002d0


	//   ....[4]....
        /*0074*/ 	.word	0x00000780


	//   ....[5]....
        /*0078*/ 	.word	0x000011c0


	//----- nvinfo : EIATTR_REG_RECONFIG
	.align		4
.L_31:
        /*007c*/ 	.byte	0x01, 0x54
	.zero		2


	//----- nvinfo : EIATTR_SYSCALL_OFFSETS
	.align		4
        /*0080*/ 	.byte	0x04, 0x46
        /*0082*/ 	.short	(.L_33 - .L_32)


	//   ....[0]....
.L_32:
        /*0084*/ 	.word	0x00001380


	//----- nvinfo : EIATTR_MBARRIER_INSTR_OFFSETS
	.align		4
.L_33:
        /*0088*/ 	.byte	0x04, 0x39
        /*008a*/ 	.short	(.L_35 - .L_34)


	//   ....[0]....
.L_34:
        /*008c*/ 	.word	0x00000230
        /*0090*/ 	.word	0x000000ff
        /*0094*/ 	.word	0x00000000
        /*0098*/ 	.short	0x0100
        /*009a*/ 	.byte	0x08
	.zero		1


	//   ....[1]....
        /*009c*/ 	.word	0x00000240
        /*00a0*/ 	.word	0x000000ff
        /*00a4*/ 	.word	0x00000020
        /*00a8*/ 	.short	0x0100
        /*00aa*/ 	.byte	0x08
	.zero		1


	//   ....[2]....
        /*00ac*/ 	.word	0x00000250
        /*00b0*/ 	.word	0x000000ff
        /*00b4*/ 	.word	0x00000008
        /*00b8*/ 	.short	0x0100
        /*00ba*/ 	.byte	0x08
	.zero		1


	//   ....[3]....
        /*00bc*/ 	.word	0x00000260
        /*00c0*/ 	.word	0x000000ff
        /*00c4*/ 	.word	0x00000028
        /*00c8*/ 	.short	0x0100
        /*00ca*/ 	.byte	0x08
	.zero		1


	//   ....[4]....
        /*00cc*/ 	.word	0x00000270
        /*00d0*/ 	.word	0x000000ff
        /*00d4*/ 	.word	0x00000010
        /*00d8*/ 	.short	0x0100
        /*00da*/ 	.byte	0x08
	.zero		1


	//   ....[5]....
        /*00dc*/ 	.word	0x00000280
        /*00e0*/ 	.word	0x000000ff
        /*00e4*/ 	.word	0x00000030
        /*00e8*/ 	.short	0x0100
        /*00ea*/ 	.byte	0x08
	.zero		1


	//   ....[6]....
        /*00ec*/ 	.word	0x00000290
        /*00f0*/ 	.word	0x000000ff
        /*00f4*/ 	.word	0x00000018
        /*00f8*/ 	.short	0x0100
        /*00fa*/ 	.byte	0x08
	.zero		1


	//   ....[7]....
        /*00fc*/ 	.word	0x000002a0
        /*0100*/ 	.word	0x000000ff
        /*0104*/ 	.word	0x00000038
        /*0108*/ 	.short	0x0100
        /*010a*/ 	.byte	0x08
	.zero		1


	//   ....[8]....
        /*010c*/ 	.word	0x00000690
        /*0110*/ 	.word	0x000000ff
        /*0114*/ 	.word	0x00000050
        /*0118*/ 	.short	0x0100
        /*011a*/ 	.byte	0x06
	.zero		1


	//   ....[9]....
        /*011c*/ 	.word	0x00000720
        /*0120*/ 	.word	0x000000ff
        /*0124*/ 	.word	0x00000058
        /*0128*/ 	.short	0x0100
        /*012a*/ 	.byte	0x06
	.zero		1


	//   ....[10]....
        /*012c*/ 	.word	0x00001440
        /*0130*/ 	.word	0x00000003
        /*0134*/ 	.word	0x00000000
        /*0138*/ 	.short	0x010a
        /*013a*/ 	.byte	0x3f
	.zero		1


	//   ....[11]....
        /*013c*/ 	.word	0x00001480
        /*0140*/ 	.word	0x00000003
        /*0144*/ 	.word	0x00000000
        /*0148*/ 	.short	0x010a
        /*014a*/ 	.byte	0x3f
	.zero		1


	//   ....[12]....
        /*014c*/ 	.word	0x00001750
        /*0150*/ 	.word	0x00000005
        /*0154*/ 	.word	0x00000000
        /*0158*/ 	.short	0x010a
        /*015a*/ 	.byte	0x3f
	.zero		1


	//   ....[13]....
        /*015c*/ 	.word	0x00001790
        /*0160*/ 	.word	0x00000005
        /*0164*/ 	.word	0x00000000
        /*0168*/ 	.short	0x010a
        /*016a*/ 	.byte	0x3f
	.zero		1


	//   ....[14]....
        /*016c*/ 	.word	0x000018f0
        /*0170*/ 	.word	0x00000005
        /*0174*/ 	.word	0x00000000
        /*0178*/ 	.short	0x0101
        /*017a*/ 	.byte	0x3f
	.zero		1


	//   ....[15]....
        /*017c*/ 	.word	0x00001ad0
        /*0180*/ 	.word	0x00000003
        /*0184*/ 	.word	0x00000000
        /*0188*/ 	.short	0x0101
        /*018a*/ 	.byte	0x3f
	.zero		1


	//   ....[16]....
        /*018c*/ 	.word	0x00006d80
        /*0190*/ 	.word	0x00000016
        /*0194*/ 	.word	0x00000020
        /*0198*/ 	.short	0x010a
        /*019a*/ 	.byte	0x3f
	.zero		1


	//   ....[17]....
        /*019c*/ 	.word	0x00007150
        /*01a0*/ 	.word	0x00000005
        /*01a4*/ 	.word	0x00000058
        /*01a8*/ 	.short	0x0101
        /*01aa*/ 	.byte	0x3f
	.zero		1


	//   ....[18]....
        /*01ac*/ 	.word	0x00007860
        /*01b0*/ 	.word	0x00000007
        /*01b4*/ 	.word	0x00000000
        /*01b8*/ 	.short	0x010a
        /*01ba*/ 	.byte	0x3f
	.zero		1


	//   ....[19]....
        /*01bc*/ 	.word	0x000078e0
        /*01c0*/ 	.word	0x00000008
        /*01c4*/ 	.word	0x00000000
        /*01c8*/ 	.short	0x010a
        /*01ca*/ 	.byte	0x3f
	.zero		1


	//   ....[20]....
        /*01cc*/ 	.word	0x00007970
        /*01d0*/ 	.word	0x0000000b
        /*01d4*/ 	.word	0x00000000
        /*01d8*/ 	.short	0x010a
        /*01da*/ 	.byte	0x3f
	.zero		1


	//   ....[21]....
        /*01dc*/ 	.word	0x00007a00
        /*01e0*/ 	.word	0x00000003
        /*01e4*/ 	.word	0x00000000
        /*01e8*/ 	.short	0x010a
        /*01ea*/ 	.byte	0x3f
	.zero		1


	//   ....[22]....
        /*01ec*/ 	.word	0x00007a60
        /*01f0*/ 	.word	0x00000003
        /*01f4*/ 	.word	0x00000000
        /*01f8*/ 	.short	0x010a
        /*01fa*/ 	.byte	0x3f
	.zero		1


	//   ....[23]....
        /*01fc*/ 	.word	0x00007ab0
        /*0200*/ 	.word	0x00000005
        /*0204*/ 	.word	0x00000000
        /*0208*/ 	.short	0x010a
        /*020a*/ 	.byte	0x3f
	.zero		1


	//   ....[24]....
        /*020c*/ 	.word	0x00007b80
        /*0210*/ 	.word	0x00000016
        /*0214*/ 	.word	0x00000020
        /*0218*/ 	.short	0x010a
        /*021a*/ 	.byte	0x3f
	.zero		1


	//   ....[25]....
        /*021c*/ 	.word	0x00007c50
        /*0220*/ 	.word	0x00000007
        /*0224*/ 	.word	0x00000000
        /*0228*/ 	.short	0x010a
        /*022a*/ 	.byte	0x3f
	.zero		1


	//   ....[26]....
        /*022c*/ 	.word	0x00007ca0
        /*0230*/ 	.word	0x00000008
        /*0234*/ 	.word	0x00000000
        /*0238*/ 	.short	0x010a
        /*023a*/ 	.byte	0x3f
	.zero		1


	//   ....[27]....
        /*023c*/ 	.word	0x00007cf0
        /*0240*/ 	.word	0x0000000b
        /*0244*/ 	.word	0x00000000
        /*0248*/ 	.short	0x010a
        /*024a*/ 	.byte	0x3f
	.zero		1


	//----- nvinfo : EIATTR_NUM_MBARRIERS
	.align		4
.L_35:
        /*024c*/ 	.byte	0x03, 0x38
        /*024e*/ 	.short	0x000a


	//----- nvinfo : EIATTR_EXIT_INSTR_OFFSETS
	.align		4
        /*0250*/ 	.byte	0x04, 0x1c
        /*0252*/ 	.short	(.L_37 - .L_36)


	//   ....[0]....
.L_36:
        /*0254*/ 	.word	0x000008e0


	//   ....[1]....
        /*0258*/ 	.word	0x000010f0


	//   ....[2]....
        /*025c*/ 	.word	0x000064a0


	//   ....[3]....
        /*0260*/ 	.word	0x00006a00


	//   ....[4]....
        /*0264*/ 	.word	0x00007a50


	//----- nvinfo : EIATTR_MAX_THREADS
	.align		4
.L_37:
        /*0268*/ 	.byte	0x04, 0x05
        /*026a*/ 	.short	(.L_39 - .L_38)
.L_38:
        /*026c*/ 	.word	0x00000180
        /*0270*/ 	.word	0x00000001
        /*0274*/ 	.word	0x00000001


	//----- nvinfo : EIATTR_CRS_STACK_SIZE
	.align		4
.L_39:
        /*0278*/ 	.byte	0x04, 0x1e
        /*027a*/ 	.short	(.L_41 - .L_40)
.L_40:
        /*027c*/ 	.word	0x00000000


	//----- nvinfo : EIATTR_CBANK_PARAM_SIZE
	.align		4
.L_41:
        /*0280*/ 	.byte	0x03, 0x19
        /*0282*/ 	.short	0x0470


	//----- nvinfo : EIATTR_PARAM_CBANK
	.align		4
        /*0284*/ 	.byte	0x04, 0x0a
        /*0286*/ 	.short	(.L_43 - .L_42)
	.align		4
.L_42:
        /*0288*/ 	.word	index@(.nv.constant0._ZN7cutlass13device_kernelINS_4gemm6kernel13GemmUniversalIN4cute5tupleIJiiiiEEENS1_10collective13CollectiveMmaINS1_34MainloopSm90TmaGmmaWarpSpecializedILi4ENS5_IJNS4_1CILi1EEENSA_ILi2EEESB_EEENS1_35KernelTmaWarpSpecializedCooperativeEEENS5_IJNSA_ILi128EEESG_NSA_ILi32EEEEEENS_6half_tENS5_IJlSB_lEEESJ_SK_NS4_8TiledMMAINS4_8MMA_AtomIJNS4_4SM904GMMA26MMA_64x128x16_F32F16F16_SSILNSO_5MajorE0ELSQ_0ELNSO_7ScaleInE1ELSR_1EEEEEENS4_6LayoutINS5_IJSC_SB_SB_EEENS5_IJSB_NSA_ILi0EEESW_EEEEENS5_IJNS4_10UnderscoreESZ_SZ_EEEEENS4_23SM90_TMA_LOAD_MULTICASTENS4_14ComposedLayoutINS4_7SwizzleILi2ELi4ELi3EEENS4_18smem_ptr_flag_bitsILi16EEENSU_INS5_IJNSA_ILi8EEESH_EEENS5_IJSH_SB_EEEEEEEvNS4_8identityENS4_13SM90_TMA_LOADES1C_vS1D_EENS_8epilogue10collective6detail29Sm90TmaWarpSpecializedAdapterINS1H_15DefaultEpilogueISJ_SK_SK_NS1G_6thread17LinearCombinationISJ_Li1EffLNS1L_9ScaleType4KindE0ELNS_15FloatRoundStyleE2ESJ_EENS1_15EpilogueDefaultEEEEEvvEEEEvNT_6ParamsE)
        /*028c*/ 	.short	0x0210
        /*028e*/ 	.short	0x0470


	//----- nvinfo : EIATTR_SW_WAR
	.align		4
.L_43:
        /*0290*/ 	.byte	0x04, 0x36
        /*0292*/ 	.short	(.L_45 - .L_44)
.L_44:
        /*0294*/ 	.word	0x00000008
.L_45:


//--------------------- .nv.callgraph             --------------------------
	.section	.nv.callgraph,"",@"SHT_CUDA_CALLGRAPH"
	.align	4
	.sectionentsize	8
	.align		4
        /*0000*/ 	.word	0x00000000
	.align		4
        /*0004*/ 	.word	0xffffffff
	.align		4
        /*0008*/ 	.word	index@(_ZN7cutlass13device_kernelINS_4gemm6kernel13GemmUniversalIN4cute5tupleIJiiiiEEENS1_10collective13CollectiveMmaINS1_34MainloopSm90TmaGmmaWarpSpecializedILi4ENS5_IJNS4_1CILi1EEENSA_ILi2EEESB_EEENS1_35KernelTmaWarpSpecializedCooperativeEEENS5_IJNSA_ILi128EEESG_NSA_ILi32EEEEEENS_6half_tENS5_IJlSB_lEEESJ_SK_NS4_8TiledMMAINS4_8MMA_AtomIJNS4_4SM904GMMA26MMA_64x128x16_F32F16F16_SSILNSO_5MajorE0ELSQ_0ELNSO_7ScaleInE1ELSR_1EEEEEENS4_6LayoutINS5_IJSC_SB_SB_EEENS5_IJSB_NSA_ILi0EEESW_EEEEENS5_IJNS4_10UnderscoreESZ_SZ_EEEEENS4_23SM90_TMA_LOAD_MULTICASTENS4_14ComposedLayoutINS4_7SwizzleILi2ELi4ELi3EEENS4_18smem_ptr_flag_bitsILi16EEENSU_INS5_IJNSA_ILi8EEESH_EEENS5_IJSH_SB_EEEEEEEvNS4_8identityENS4_13SM90_TMA_LOADES1C_vS1D_EENS_8epilogue10collective6detail29Sm90TmaWarpSpecializedAdapterINS1H_15DefaultEpilogueISJ_SK_SK_NS1G_6thread17LinearCombinationISJ_Li1EffLNS1L_9ScaleType4KindE0ELNS_15FloatRoundStyleE2ESJ_EENS1_15EpilogueDefaultEEEEEvvEEEEvNT_6ParamsE)
	.align		4
        /*000c*/ 	.word	index@(__assertfail)
	.align		4
        /*0010*/ 	.word	0x00000000
	.align		4
        /*0014*/ 	.word	0xfffffffe
	.align		4
        /*0018*/ 	.word	0x00000000
	.align		4
        /*001c*/ 	.word	0xfffffffd
	.align		4
        /*0020*/ 	.word	0x00000000
	.align		4
        /*0024*/ 	.word	0xfffffffc


//--------------------- .nv.constant4             --------------------------
	.section	.nv.constant4,"a",@progbits
	.align	8
	.align		8
.nv.constant4:
        /*0000*/ 	.dword	__assertfail
	.align		8
        /*0008*/ 	.dword	__unnamed_1
	.align		8
        /*0010*/ 	.dword	_ZN39_INTERNAL_1c96078f_4_k_cu_8a7c463e_29224cuda3std3__45__cpo5beginE
	.align		8
        /*0018*/ 	.dword	_ZN39_INTERNAL_1c96078f_4_k_cu_8a7c463e_29224cuda3std3__45__cpo3endE
	.align		8
        /*0020*/ 	.dword	_ZN39_INTERNAL_1c96078f_4_k_cu_8a7c463e_29224cuda3std3__45__cpo6cbeginE
	.align		8
        /*0028*/ 	.dword	_ZN39_INTERNAL_1c96078f_4_k_cu_8a7c463e_29224cuda3std3__45__cpo4cendE
	.align		8
        /*0030*/ 	.dword	_ZN39_INTERNAL_1c96078f_4_k_cu_8a7c463e_29224cuda3std3__441_GLOBAL__N__1c96078f_4_k_cu_8a7c463e_29226ignoreE
	.align		8
        /*0038*/ 	.dword	_ZN39_INTERNAL_1c96078f_4_k_cu_8a7c463e_29224cuda3std3__419piecewise_constructE
	.align		8
        /*0040*/ 	.dword	_ZN39_INTERNAL_1c96078f_4_k_cu_8a7c463e_29224cuda3std3__48in_placeE
	.align		8
        /*0048*/ 	.dword	_ZN39_INTERNAL_1c96078f_4_k_cu_8a7c463e_29224cuda3std6ranges3__45__cpo4swapE
	.align		8
        /*0050*/ 	.dword	_ZN39_INTERNAL_1c96078f_4_k_cu_8a7c463e_29224cuda3std6ranges3__45__cpo9iter_moveE
	.align		8
        /*0058*/ 	.dword	_ZN39_INTERNAL_1c96078f_4_k_cu_8a7c463e_29224cute7productE
	.align		8
        /*0060*/ 	.dword	_ZN39_INTERNAL_1c96078f_4_k_cu_8a7c463e_29224cute1_E
	.align		8
        /*0068*/ 	.dword	$str$22
	.align		8
        /*0070*/ 	.dword	$str$23


//--------------------- .text._ZN7cutlass13device_kernelINS_4gemm6kernel13GemmUniversalIN4cute5tupleIJiiiiEEENS1_10collective13CollectiveMmaINS1_34MainloopSm90TmaGmmaWarpSpecializedILi4ENS5_IJNS4_1CILi1EEENSA_ILi2EEESB_EEENS1_35KernelTmaWarpSpecializedCooperativeEEENS5_IJNSA_ILi128EEESG_NSA_ILi32EEEEEENS_6half_tENS5_IJlSB_lEEESJ_SK_NS4_8TiledMMAINS4_8MMA_AtomIJNS4_4SM904GMMA26MMA_64x128x16_F32F16F16_SSILNSO_5MajorE0ELSQ_0ELNSO_7ScaleInE1ELSR_1EEEEEENS4_6LayoutINS5_IJSC_SB_SB_EEENS5_IJSB_NSA_ILi0EEESW_EEEEENS5_IJNS4_10UnderscoreESZ_SZ_EEEEENS4_23SM90_TMA_LOAD_MULTICASTENS4_14ComposedLayoutINS4_7SwizzleILi2ELi4ELi3EEENS4_18smem_ptr_flag_bitsILi16EEENSU_INS5_IJNSA_ILi8EEESH_EEENS5_IJSH_SB_EEEEEEEvNS4_8identityENS4_13SM90_TMA_LOADES1C_vS1D_EENS_8epilogue10collective6detail29Sm90TmaWarpSpecializedAdapterINS1H_15DefaultEpilogueISJ_SK_SK_NS1G_6thread17LinearCombinationISJ_Li1EffLNS1L_9ScaleType4KindE0ELNS_15FloatRoundStyleE2ESJ_EENS1_15EpilogueDefaultEEEEEvvEEEEvNT_6ParamsE --------------------------
	.section	.text._ZN7cutlass13device_kernelINS_4gemm6kernel13GemmUniversalIN4cute5tupleIJiiiiEEENS1_10collective13CollectiveMmaINS1_34MainloopSm90TmaGmmaWarpSpecializedILi4ENS5_IJNS4_1CILi1EEENSA_ILi2EEESB_EEENS1_35KernelTmaWarpSpecializedCooperativeEEENS5_IJNSA_ILi128EEESG_NSA_ILi32EEEEEENS_6half_tENS5_IJlSB_lEEESJ_SK_NS4_8TiledMMAINS4_8MMA_AtomIJNS4_4SM904GMMA26MMA_64x128x16_F32F16F16_SSILNSO_5MajorE0ELSQ_0ELNSO_7ScaleInE1ELSR_1EEEEEENS4_6LayoutINS5_IJSC_SB_SB_EEENS5_IJSB_NSA_ILi0EEESW_EEEEENS5_IJNS4_10UnderscoreESZ_SZ_EEEEENS4_23SM90_TMA_LOAD_MULTICASTENS4_14ComposedLayoutINS4_7SwizzleILi2ELi4ELi3EEENS4_18smem_ptr_flag_bitsILi16EEENSU_INS5_IJNSA_ILi8EEESH_EEENS5_IJSH_SB_EEEEEEEvNS4_8identityENS4_13SM90_TMA_LOADES1C_vS1D_EENS_8epilogue10collective6detail29Sm90TmaWarpSpecializedAdapterINS1H_15DefaultEpilogueISJ_SK_SK_NS1G_6thread17LinearCombinationISJ_Li1EffLNS1L_9ScaleType4KindE0ELNS_15FloatRoundStyleE2ESJ_EENS1_15EpilogueDefaultEEEEEvvEEEEvNT_6ParamsE,"ax",@progbits
	.align	128
.text._ZN7cutlass13device_kernelINS_4gemm6kernel13GemmUniversalIN4cute5tupleIJiiiiEEENS1_10collective13CollectiveMmaINS1_34MainloopSm90TmaGmmaWarpSpecializedILi4ENS5_IJNS4_1CILi1EEENSA_ILi2EEESB_EEENS1_35KernelTmaWarpSpecializedCooperativeEEENS5_IJNSA_ILi128EEESG_NSA_ILi32EEEEEENS_6half_tENS5_IJlSB_lEEESJ_SK_NS4_8TiledMMAINS4_8MMA_AtomIJNS4_4SM904GMMA26MMA_64x128x16_F32F16F16_SSILNSO_5MajorE0ELSQ_0ELNSO_7ScaleInE1ELSR_1EEEEEENS4_6LayoutINS5_IJSC_SB_SB_EEENS5_IJSB_NSA_ILi0EEESW_EEEEENS5_IJNS4_10UnderscoreESZ_SZ_EEEEENS4_23SM90_TMA_LOAD_MULTICASTENS4_14ComposedLayoutINS4_7SwizzleILi2ELi4ELi3EEENS4_18smem_ptr_flag_bitsILi16EEENSU_INS5_IJNSA_ILi8EEESH_EEENS5_IJSH_SB_EEEEEEEvNS4_8identityENS4_13SM90_TMA_LOADES1C_vS1D_EENS_8epilogue10collective6detail29Sm90TmaWarpSpecializedAdapterINS1H_15DefaultEpilogueISJ_SK_SK_NS1G_6thread17LinearCombinationISJ_Li1EffLNS1L_9ScaleType4KindE0ELNS_15FloatRoundStyleE2ESJ_EENS1_15EpilogueDefaultEEEEEvvEEEEvNT_6ParamsE:
        .type           _ZN7cutlass13device_kernelINS_4gemm6kernel13GemmUniversalIN4cute5tupleIJiiiiEEENS1_10collective13CollectiveMmaINS1_34MainloopSm90TmaGmmaWarpSpecializedILi4ENS5_IJNS4_1CILi1EEENSA_ILi2EEESB_EEENS1_35KernelTmaWarpSpecializedCooperativeEEENS5_IJNSA_ILi128EEESG_NSA_ILi32EEEEEENS_6half_tENS5_IJlSB_lEEESJ_SK_NS4_8TiledMMAINS4_8MMA_AtomIJNS4_4SM904GMMA26MMA_64x128x16_F32F16F16_SSILNSO_5MajorE0ELSQ_0ELNSO_7ScaleInE1ELSR_1EEEEEENS4_6LayoutINS5_IJSC_SB_SB_EEENS5_IJSB_NSA_ILi0EEESW_EEEEENS5_IJNS4_10UnderscoreESZ_SZ_EEEEENS4_23SM90_TMA_LOAD_MULTICASTENS4_14ComposedLayoutINS4_7SwizzleILi2ELi4ELi3EEENS4_18smem_ptr_flag_bitsILi16EEENSU_INS5_IJNSA_ILi8EEESH_EEENS5_IJSH_SB_EEEEEEEvNS4_8identityENS4_13SM90_TMA_LOADES1C_vS1D_EENS_8epilogue10collective6detail29Sm90TmaWarpSpecializedAdapterINS1H_15DefaultEpilogueISJ_SK_SK_NS1G_6thread17LinearCombinationISJ_Li1EffLNS1L_9ScaleType4KindE0ELNS_15FloatRoundStyleE2ESJ_EENS1_15EpilogueDefaultEEEEEvvEEEEvNT_6ParamsE,@function
        .size           _ZN7cutlass13device_kernelINS_4gemm6kernel13GemmUniversalIN4cute5tupleIJiiiiEEENS1_10collective13CollectiveMmaINS1_34MainloopSm90TmaGmmaWarpSpecializedILi4ENS5_IJNS4_1CILi1EEENSA_ILi2EEESB_EEENS1_35KernelTmaWarpSpecializedCooperativeEEENS5_IJNSA_ILi128EEESG_NSA_ILi32EEEEEENS_6half_tENS5_IJlSB_lEEESJ_SK_NS4_8TiledMMAINS4_8MMA_AtomIJNS4_4SM904GMMA26MMA_64x128x16_F32F16F16_SSILNSO_5MajorE0ELSQ_0ELNSO_7ScaleInE1ELSR_1EEEEEENS4_6LayoutINS5_IJSC_SB_SB_EEENS5_IJSB_NSA_ILi0EEESW_EEEEENS5_IJNS4_10UnderscoreESZ_SZ_EEEEENS4_23SM90_TMA_LOAD_MULTICASTENS4_14ComposedLayoutINS4_7SwizzleILi2ELi4ELi3EEENS4_18smem_ptr_flag_bitsILi16EEENSU_INS5_IJNSA_ILi8EEESH_EEENS5_IJSH_SB_EEEEEEEvNS4_8identityENS4_13SM90_TMA_LOADES1C_vS1D_EENS_8epilogue10collective6detail29Sm90TmaWarpSpecializedAdapterINS1H_15DefaultEpilogueISJ_SK_SK_NS1G_6thread17LinearCombinationISJ_Li1EffLNS1L_9ScaleType4KindE0ELNS_15FloatRoundStyleE2ESJ_EENS1_15EpilogueDefaultEEEEEvvEEEEvNT_6ParamsE,(.L_x_197 - _ZN7cutlass13device_kernelINS_4gemm6kernel13GemmUniversalIN4cute5tupleIJiiiiEEENS1_10collective13CollectiveMmaINS1_34MainloopSm90TmaGmmaWarpSpecializedILi4ENS5_IJNS4_1CILi1EEENSA_ILi2EEESB_EEENS1_35KernelTmaWarpSpecializedCooperativeEEENS5_IJNSA_ILi128EEESG_NSA_ILi32EEEEEENS_6half_tENS5_IJlSB_lEEESJ_SK_NS4_8TiledMMAINS4_8MMA_AtomIJNS4_4SM904GMMA26MMA_64x128x16_F32F16F16_SSILNSO_5MajorE0ELSQ_0ELNSO_7ScaleInE1ELSR_1EEEEEENS4_6LayoutINS5_IJSC_SB_SB_EEENS5_IJSB_NSA_ILi0EEESW_EEEEENS5_IJNS4_10UnderscoreESZ_SZ_EEEEENS4_23SM90_TMA_LOAD_MULTICASTENS4_14ComposedLayoutINS4_7SwizzleILi2ELi4ELi3EEENS4_18smem_ptr_flag_bitsILi16EEENSU_INS5_IJNSA_ILi8EEESH_EEENS5_IJSH_SB_EEEEEEEvNS4_8identityENS4_13SM90_TMA_LOADES1C_vS1D_EENS_8epilogue10collective6detail29Sm90TmaWarpSpecializedAdapterINS1H_15DefaultEpilogueISJ_SK_SK_NS1G_6thread17LinearCombinationISJ_Li1EffLNS1L_9ScaleType4KindE0ELNS_15FloatRoundStyleE2ESJ_EENS1_15EpilogueDefaultEEEEEvvEEEEvNT_6ParamsE)
        .other          _ZN7cutlass13device_kernelINS_4gemm6kernel13GemmUniversalIN4cute5tupleIJiiiiEEENS1_10collective13CollectiveMmaINS1_34MainloopSm90TmaGmmaWarpSpecializedILi4ENS5_IJNS4_1CILi1EEENSA_ILi2EEESB_EEENS1_35KernelTmaWarpSpecializedCooperativeEEENS5_IJNSA_ILi128EEESG_NSA_ILi32EEEEEENS_6half_tENS5_IJlSB_lEEESJ_SK_NS4_8TiledMMAINS4_8MMA_AtomIJNS4_4SM904GMMA26MMA_64x128x16_F32F16F16_SSILNSO_5MajorE0ELSQ_0ELNSO_7ScaleInE1ELSR_1EEEEEENS4_6LayoutINS5_IJSC_SB_SB_EEENS5_IJSB_NSA_ILi0EEESW_EEEEENS5_IJNS4_10UnderscoreESZ_SZ_EEEEENS4_23SM90_TMA_LOAD_MULTICASTENS4_14ComposedLayoutINS4_7SwizzleILi2ELi4ELi3EEENS4_18smem_ptr_flag_bitsILi16EEENSU_INS5_IJNSA_ILi8EEESH_EEENS5_IJSH_SB_EEEEEEEvNS4_8identityENS4_13SM90_TMA_LOADES1C_vS1D_EENS_8epilogue10collective6detail29Sm90TmaWarpSpecializedAdapterINS1H_15DefaultEpilogueISJ_SK_SK_NS1G_6thread17LinearCombinationISJ_Li1EffLNS1L_9ScaleType4KindE0ELNS_15FloatRoundStyleE2ESJ_EENS1_15EpilogueDefaultEEEEEvvEEEEvNT_6ParamsE,@"STO_CUDA_ENTRY STV_DEFAULT"
_ZN7cutlass13device_kernelINS_4gemm6kernel13GemmUniversalIN4cute5tupleIJiiiiEEENS1_10collective13CollectiveMmaINS1_34MainloopSm90TmaGmmaWarpSpecializedILi4ENS5_IJNS4_1CILi1EEENSA_ILi2EEESB_EEENS1_35KernelTmaWarpSpecializedCooperativeEEENS5_IJNSA_ILi128EEESG_NSA_ILi32EEEEEENS_6half_tENS5_IJlSB_lEEESJ_SK_NS4_8TiledMMAINS4_8MMA_AtomIJNS4_4SM904GMMA26MMA_64x128x16_F32F16F16_SSILNSO_5MajorE0ELSQ_0ELNSO_7ScaleInE1ELSR_1EEEEEENS4_6LayoutINS5_IJSC_SB_SB_EEENS5_IJSB_NSA_ILi0EEESW_EEEEENS5_IJNS4_10UnderscoreESZ_SZ_EEEEENS4_23SM90_TMA_LOAD_MULTICASTENS4_14ComposedLayoutINS4_7SwizzleILi2ELi4ELi3EEENS4_18smem_ptr_flag_bitsILi16EEENSU_INS5_IJNSA_ILi8EEESH_EEENS5_IJSH_SB_EEEEEEEvNS4_8identityENS4_13SM90_TMA_LOADES1C_vS1D_EENS_8epilogue10collective6detail29Sm90TmaWarpSpecializedAdapterINS1H_15DefaultEpilogueISJ_SK_SK_NS1G_6thread17LinearCombinationISJ_Li1EffLNS1L_9ScaleType4KindE0ELNS_15FloatRoundStyleE2ESJ_EENS1_15EpilogueDefaultEEEEEvvEEEEvNT_6ParamsE:
[----:B------:R-:W0:Y:S01]  /*0000*/  LDC R1, c[0x0][0x28] ;  /* 0x00000a00ff017b82 */ /* 0x000e220000000800 */
[----:B------:R-:W1:Y:S01]  /*0010*/  S2R R18, SR_TID.X ;  /* 0x0000000000127919 */ /* 0x000e620000002100 */
[----:B------:R-:W-:Y:S01]  /*0020*/  ELECT P0, URZ, PT ;  /* 0x00000000003f782f */ /* 0x000fe20003800000 */
[----:B------:R-:W-:Y:S01]  /*0030*/  BSSY B0, `(.L_x_0) ;  /* 0x000000f000007945 */ /* 0x000fe20003800000 */
[--C-:B-1----:R-:W-:Y:S02]  /*0040*/  SHF.R.U32.HI R0, RZ, 0x5, R18.reuse ;  /* 0x00000005ff007819 */ /* 0x102fe40000011612 */
[----:B------:R-:W-:-:S03]  /*0050*/  SHF.R.U32.HI R3, RZ, 0x7, R18 ;  /* 0x00000007ff037819 */ /* 0x000fc60000011612 */
[----:B------:R-:W1:Y:S04]  /*0060*/  SHFL.IDX PT, R2, R0, RZ, 0x1f ;  /* 0x00001fff00027589 */ /* 0x000e6800000e0000 */
[----:B------:R2:W3:Y:S01]  /*0070*/  SHFL.IDX PT, R5, R3, RZ, 0x1f ;  /* 0x00001fff03057589 */ /* 0x0004e200000e0000 */
[----:B-1----:R-:W-:-:S13]  /*0080*/  ISETP.NE.OR P0, PT, R2, RZ, !P0 ;  /* 0x000000ff0200720c */ /* 0x002fda0004705670 */
[----:B0-23--:R-:W-:Y:S05]  /*0090*/  @P0 BRA `(.L_x_1) ;  /* 0x0000000000200947 */ /* 0x00dfea0003800000 */
[----:B------:R-:W-:Y:S02]  /*00a0*/  ULDC.64 UR4, c[0x0][0x198] ;  /* 0x0000660000047ab9 */ /* 0x000fe40000000a00 */
[----:B------:R-:W-:Y:S02]  /*00b0*/  UIADD3 UR6, UP0, UR4, 0xf0, URZ ;  /* 0x000000f004067890 */ /* 0x000fe4000ff1e03f */
[----:B------:R-:W-:Y:S02]  /*00c0*/  UIADD3 UR4, UP1, UR4, 0x1f0, URZ ;  /* 0x000001f004047890 */ /* 0x000fe4000ff3e03f */
[----:B------:R-:W-:Y:S02]  /*00d0*/  UIADD3.X UR7, URZ, UR5, URZ, UP0, !UPT ;  /* 0x000000053f077290 */ /* 0x000fe400087fe43f */
[----:B------:R-:W-:-:S07]  /*00e0*/  UIADD3.X UR5, URZ, UR5, URZ, UP1, !UPT ;  /* 0x000000053f057290 */ /* 0x000fce0008ffe43f */
[----:B------:R0:W-:Y:S02]  /*00f0*/  UTMACCTL.PF [UR6] ;  /* 0x00000000060079b9 */ /* 0x0001e40008040000 */
[----:B------:R0:W-:Y:S02]  /*0100*/  UTMACCTL.PF [UR4] ;  /* 0x00000000040079b9 */ /* 0x0001e40008040000 */
[----:B0-----:R-:W-:Y:S01]  /*0110*/  NOP ;  /* 0x0000000000007918 */ /* 0x001fe20000000000 */
.L_x_1:
[----:B------:R-:W-:Y:S05]  /*0120*/  BSYNC B0 ;  /* 0x0000000000007941 */ /* 0x000fea0003800000 */
.L_x_0:
[----:B------:R-:W0:Y:S02]  /*0130*/  SHFL.IDX PT, R3, R0, RZ, 0x1f ;  /* 0x00001fff00037589 */ /* 0x000e2400000e0000 */
[----:B0-----:R-:W-:-:S13]  /*0140*/  ISETP.NE.AND P0, PT, R3, RZ, PT ;  /* 0x000000ff0300720c */ /* 0x001fda0003f05270 */
[----:B------:R-:W-:Y:S05]  /*0150*/  @P0 BRA `(.L_x_2) ;  /* 0x0000000000580947 */ /* 0x000fea0003800000 */
[----:B------:R-:W0:Y:S01]  /*0160*/  S2UR UR8, SR_CgaCtaId ;  /* 0x00000000000879c3 */ /* 0x000e220000008800 */
[----:B------:R-:W-:Y:S01]  /*0170*/  UMOV UR4, 0x400 ;  /* 0x0000040000047882 */ /* 0x000fe20000000000 */
[----:B------:R-:W-:Y:S01]  /*0180*/  UMOV UR5, 0x1 ;  /* 0x0000000100057882 */ /* 0x000fe20000000000 */
[----:B------:R-:W-:Y:S01]  /*0190*/  UMOV UR6, 0x4 ;  /* 0x0000000400067882 */ /* 0x000fe20000000000 */
[----:B------:R-:W-:Y:S01]  /*01a0*/  ELECT P0, URZ, PT ;  /* 0x00000000003f782f */ /* 0x000fe20003800000 */
[----:B------:R-:W-:-:S04]  /*01b0*/  UIADD3 UR6, -UR6, 0x100000, URZ ;  /* 0x0010000006067890 */ /* 0x000fc8000fffe13f */
[----:B------:R-:W-:Y:S02]  /*01c0*/  USHF.L.U32 UR7, UR6, 0xb, URZ ;  /* 0x0000000b06077899 */ /* 0x000fe4000800063f */
[----:B------:R-:W-:Y:S02]  /*01d0*/  USHF.L.U32 UR6, UR6, 0x1, URZ ;  /* 0x0000000106067899 */ /* 0x000fe4000800063f */
[----:B0-----:R-:W-:Y:S02]  /*01e0*/  ULEA UR8, UR8, UR4, 0x18 ;  /* 0x0000000408087291 */ /* 0x001fe4000f8ec03f */
[----:B------:R-:W-:-:S04]  /*01f0*/  UIADD3 UR4, -UR5, 0x100000, URZ ;  /* 0x0010000005047890 */ /* 0x000fc8000fffe13f */
[----:B------:R-:W-:Y:S02]  /*0200*/  USHF.L.U32 UR5, UR4, 0xb, URZ ;  /* 0x0000000b04057899 */ /* 0x000fe4000800063f */
[----:B------:R-:W-:Y:S01]  /*0210*/  USHF.L.U32 UR4, UR4, 0x1, URZ ;  /* 0x0000000104047899 */ /* 0x000fe2000800063f */
[----:B------:R-:W0:Y:S11]  /*0220*/  FENCE.VIEW.ASYNC.S ;  /* 0x00000000000073c6 */ /* 0x000e360000000000 */
[----:B0-----:R0:W1:Y:S01]  /*0230*/  SYNCS.EXCH.64 URZ, [UR8], UR4 ;  /* 0x00000004083f75b2 */ /* 0x0010620008000100 */
[----:B------:R0:W2:Y:S01]  /*0240*/  SYNCS.EXCH.64 URZ, [UR8+0x20], UR6 ;  /* 0x00002006083f75b2 */ /* 0x0000a20008000100 */
[----:B------:R0:W3:Y:S01]  /*0250*/  SYNCS.EXCH.64 URZ, [UR8+0x8], UR4 ;  /* 0x00000804083f75b2 */ /* 0x0000e20008000100 */
[----:B------:R0:W4:Y:S01]  /*0260*/  SYNCS.EXCH.64 URZ, [UR8+0x28], UR6 ;  /* 0x00002806083f75b2 */ /* 0x0001220008000100 */
[----:B------:R0:W0:Y:S01]  /*0270*/  SYNCS.EXCH.64 URZ, [UR8+0x10], UR4 ;  /* 0x00001004083f75b2 */ /* 0x0000220008000100 */
[----:B------:R0:W0:Y:S01]  /*0280*/  SYNCS.EXCH.64 URZ, [UR8+0x30], UR6 ;  /* 0x00003006083f75b2 */ /* 0x0000220008000100 */
[----:B------:R0:W0:Y:S01]  /*0290*/  SYNCS.EXCH.64 URZ, [UR8+0x18], UR4 ;  /* 0x00001804083f75b2 */ /* 0x0000220008000100 */
[----:B------:R0:W0:Y:S01]  /*02a0*/  SYNCS.EXCH.64 URZ, [UR8+0x38], UR6 ;  /* 0x00003806083f75b2 */ /* 0x0000220008000100 */
[----:B------:R-:W-:Y:S01]  /*02b0*/  NOP ;  /* 0x0000000000007918 */ /* 0x000fe20000000000 */
.L_x_2:
[----:B------:R-:W-:Y:S01]  /*02c0*/  SHF.R.S32.HI R7, RZ, 0x1f, R18 ;  /* 0x0000001fff077819 */ /* 0x000fe20000011412 */
[----:B------:R-:W5:Y:S01]  /*02d0*/  SHFL.IDX PT, R0, R0, RZ, 0x1f ;  /* 0x00001fff00007589 */ /* 0x000f6200000e0000 */
[----:B0-----:R-:W0:Y:S01]  /*02e0*/  S2UR UR8, SR_CTAID.X ;  /* 0x00000000000879c3 */ /* 0x001e220000002500 */
[----:B------:R-:W-:Y:S02]  /*02f0*/  ELECT P0, URZ, PT ;  /* 0x00000000003f782f */ /* 0x000fe40003800000 */
[----:B------:R-:W-:Y:S01]  /*0300*/  LEA.HI R7, R7, R18, RZ, 0x7 ;  /* 0x0000001207077211 */ /* 0x000fe200078f38ff */
[----:B------:R-:W1:Y:S01]  /*0310*/  S2R R4, SR_CTAID.Y ;  /* 0x0000000000047919 */ /* 0x000e620000002600 */
[----:B------:R-:W-:Y:S01]  /*0320*/  ULDC UR4, c[0x0][0x154] ;  /* 0x0000550000047ab9 */ /* 0x000fe20000000800 */
[----:B------:R-:W-:Y:S01]  /*0330*/  NOP ;  /* 0x0000000000007918 */ /* 0x000fe20000000000 */
[----:B------:R-:W-:Y:S01]  /*0340*/  LOP3.LUT R7, R7, 0xffffff80, RZ, 0xc0, !PT ;  /* 0xffffff8007077812 */ /* 0x000fe200078ec0ff */
[----:B------:R-:W-:Y:S01]  /*0350*/  NOP ;  /* 0x0000000000007918 */ /* 0x000fe20000000000 */
[----:B------:R-:W2:Y:S03]  /*0360*/  LDC R12, c[0x0][0x140] ;  /* 0x00005000ff0c7b82 */ /* 0x000ea60000000800 */
[----:B------:R-:W-:-:S05]  /*0370*/  IMAD.IADD R7, R18, 0x1, -R7 ;  /* 0x0000000112077824 */ /* 0x000fca00078e0a07 */
[----:B------:R-:W-:Y:S02]  /*0380*/  SHF.R.S32.HI R6, RZ, 0x1f, R7 ;  /* 0x0000001fff067819 */ /* 0x000fe40000011407 */
[----:B------:R-:W-:Y:S02]  /*0390*/  LOP3.LUT P2, RZ, R7, 0x7, RZ, 0xc0, !PT ;  /* 0x0000000707ff7812 */ /* 0x000fe4000784c0ff */
[----:B------:R-:W-:Y:S02]  /*03a0*/  LEA.HI R6, R6, R7, RZ, 0x3 ;  /* 0x0000000706067211 */ /* 0x000fe400078f18ff */
[----:B-----5:R-:W-:Y:S02]  /*03b0*/  ISETP.NE.OR P0, PT, R0, RZ, !P0 ;  /* 0x000000ff0000720c */ /* 0x020fe40004705670 */
[--C-:B------:R-:W-:Y:S02]  /*03c0*/  SHF.R.S32.HI R0, RZ, 0x3, R6.reuse ;  /* 0x00000003ff007819 */ /* 0x100fe40000011406 */
[----:B------:R-:W-:-:S02]  /*03d0*/  SHF.R.S32.HI R9, RZ, 0x1f, R6 ;  /* 0x0000001fff097819 */ /* 0x000fc40000011406 */
[----:B------:R-:W-:Y:S02]  /*03e0*/  SHF.R.S32.HI R6, RZ, 0x1f, R3 ;  /* 0x0000001fff067819 */ /* 0x000fe40000011403 */
[----:B------:R-:W-:Y:S02]  /*03f0*/  LEA.HI R9, R9, R0, RZ, 0x2 ;  /* 0x0000000009097211 */ /* 0x000fe400078f10ff */
[----:B------:R-:W-:Y:S02]  /*0400*/  LEA.HI R6, R6, R3, RZ, 0x2 ;  /* 0x0000000306067211 */ /* 0x000fe400078f10ff */
[----:B-1----:R-:W-:Y:S01]  /*0410*/  I2FP.F32.U32 R8, R4 ;  /* 0x0000000400087245 */ /* 0x002fe20000201000 */
[----:B------:R-:W-:Y:S01]  /*0420*/  VOTEU.ALL UP0, P0 ;  /* 0x00000000003f7886 */ /* 0x000fe20000000000 */
[----:B------:R-:W-:Y:S01]  /*0430*/  LOP3.LUT R6, R6, 0x3ffffffc, RZ, 0xc0, !PT ;  /* 0x3ffffffc06067812 */ /* 0x000fe200078ec0ff */
[----:B------:R-:W-:Y:S01]  /*0440*/  VOTEU.ALL UP1, P0 ;  /* 0x00000000003f7886 */ /* 0x000fe20000020000 */
[----:B------:R-:W-:Y:S01]  /*0450*/  LOP3.LUT R9, R9, 0xfffffffc, RZ, 0xc0, !PT ;  /* 0xfffffffc09097812 */ /* 0x000fe200078ec0ff */
[----:B------:R-:W-:Y:S01]  /*0460*/  FMUL R10, R8, UR4 ;  /* 0x00000004080a7c20 */ /* 0x000fe20008400000 */
[----:B------:R-:W1:Y:S01]  /*0470*/  @!UP0 S2UR UR7, SR_CgaCtaId ;  /* 0x00000000000789c3 */ /* 0x000e620000008800 */
[----:B------:R-:W-:Y:S01]  /*0480*/  IMAD.IADD R11, R3, 0x1, -R6 ;  /* 0x00000001030b7824 */ /* 0x000fe200078e0a06 */
[----:B0-----:R-:W-:Y:S01]  /*0490*/  I2FP.F32.U32 R6, UR8 ;  /* 0x0000000800067c45 */ /* 0x001fe20008201000 */
[----:B------:R-:W-:Y:S01]  /*04a0*/  IMAD.IADD R0, R0, 0x1, -R9 ;  /* 0x0000000100007824 */ /* 0x000fe200078e0a09 */
[----:B------:R-:W-:Y:S01]  /*04b0*/  ULDC UR4, c[0x0][0x150] ;  /* 0x0000540000047ab9 */ /* 0x000fe20000000800 */
[----:B------:R-:W0:Y:S01]  /*04c0*/  F2I.U32.TRUNC.NTZ R10, R10 ;  /* 0x0000000a000a7305 */ /* 0x000e22000020f000 */
[----:B------:R-:W-:Y:S01]  /*04d0*/  SHF.R.S32.HI R3, RZ, 0x1f, R2 ;  /* 0x0000001fff037819 */ /* 0x000fe20000011402 */
[----:B------:R-:W-:Y:S01]  /*04e0*/  FMUL R6, R6, UR4 ;  /* 0x0000000406067c20 */ /* 0x000fe20008400000 */
[----:B------:R-:W5:Y:S01]  /*04f0*/  LDC R9, c[0x0][0x148] ;  /* 0x00005200ff097b82 */ /* 0x000f620000000800 */
[----:B------:R-:W-:Y:S01]  /*0500*/  IMAD R11, R11, 0x4, R0 ;  /* 0x000000040b0b7824 */ /* 0x000fe200078e0200 */
[----:B------:R-:W-:Y:S01]  /*0510*/  LEA.HI R3, R3, R2, RZ, 0x2 ;  /* 0x0000000203037211 */ /* 0x000fe200078f10ff */
[----:B------:R-:W-:Y:S01]  /*0520*/  UMOV UR4, 0x20 ;  /* 0x0000002000047882 */ /* 0x000fe20000000000 */
[----:B------:R-:W-:Y:S01]  /*0530*/  @!UP0 UMOV UR6, 0x400 ;  /* 0x0000040000068882 */ /* 0x000fe20000000000 */
[----:B------:R-:W3:Y:S01]  /*0540*/  F2I.U32.TRUNC.NTZ R6, R6 ;  /* 0x0000000600067305 */ /* 0x000ee2000020f000 */
[----:B------:R-:W-:Y:S01]  /*0550*/  LOP3.LUT R3, R3, 0xfffffffc, RZ, 0xc0, !PT ;  /* 0xfffffffc03037812 */ /* 0x000fe200078ec0ff */
[----:B------:R-:W-:Y:S01]  /*0560*/  IMAD.SHL.U32 R22, R11, 0x4, RZ ;  /* 0x000000040b167824 */ /* 0x000fe200078e00ff */
[----:B------:R-:W4:Y:S01]  /*0570*/  LDC R8, c[0x0][0x144] ;  /* 0x00005100ff087b82 */ /* 0x000f220000000800 */
[----:B------:R-:W-:-:S04]  /*0580*/  @!UP0 UIADD3 UR4, -UR4, 0x100000, URZ ;  /* 0x0010000004048890 */ /* 0x000fc8000fffe13f */
[----:B------:R-:W-:Y:S02]  /*0590*/  @!UP0 USHF.L.U32 UR5, UR4, 0xb, URZ ;  /* 0x0000000b04058899 */ /* 0x000fe4000800063f */
[----:B------:R-:W-:Y:S01]  /*05a0*/  @!UP0 USHF.L.U32 UR4, UR4, 0x1, URZ ;  /* 0x0000000104048899 */ /* 0x000fe2000800063f */
[----:B--2---:R-:W-:Y:S01]  /*05b0*/  ISETP.EQ.U32.AND P3, PT, R12, 0x1, PT ;  /* 0x000000010c00780c */ /* 0x004fe20003f62070 */
[----:B------:R-:W-:Y:S01]  /*05c0*/  IMAD.IADD R0, R2, 0x1, -R3 ;  /* 0x0000000102007824 */ /* 0x000fe200078e0a03 */
[----:B------:R-:W-:Y:S01]  /*05d0*/  LOP3.LUT R22, R11, 0xc, R22, 0x78, !PT ;  /* 0x0000000c0b167812 */ /* 0x000fe200078e7816 */
[----:B0-----:R-:W-:Y:S01]  /*05e0*/  IMAD.MOV R14, RZ, RZ, -R10 ;  /* 0x000000ffff0e7224 */ /* 0x001fe200078e0a0a */
[----:B-1----:R-:W-:Y:S02]  /*05f0*/  @!UP0 ULEA UR6, UR7, UR6, 0x18 ;  /* 0x0000000607068291 */ /* 0x002fe4000f8ec03f */
[----:B------:R-:W-:Y:S01]  /*0600*/  ISETP.NE.AND P1, PT, R0, 0x3, PT ;  /* 0x000000030000780c */ /* 0x000fe20003f25270 */
[----:B------:R-:W-:Y:S01]  /*0610*/  VOTEU.ALL UP0, P0 ;  /* 0x00000000003f7886 */ /* 0x000fe20000000000 */
[----:B------:R-:W-:Y:S01]  /*0620*/  ISETP.LT.U32.AND P0, PT, R22, 0x2, !P2 ;  /* 0x000000021600780c */ /* 0x000fe20005701070 */
[----:B---3--:R-:W-:Y:S01]  /*0630*/  IMAD.MOV R3, RZ, RZ, -R6 ;  /* 0x000000ffff037224 */ /* 0x008fe200078e0a06 */
[----:B------:R-:W-:-:S02]  /*0640*/  ISETP.EQ.OR P1, PT, R0, RZ, !P1 ;  /* 0x000000ff0000720c */ /* 0x000fc40004f22670 */
[----:B------:R-:W-:Y:S01]  /*0650*/  ISETP.NE.AND P2, PT, R5, RZ, PT ;  /* 0x000000ff0500720c */ /* 0x000fe20003f45270 */
[----:B-----5:R-:W-:Y:S01]  /*0660*/  IMAD R7, R9, R14, R4 ;  /* 0x0000000e09077224 */ /* 0x020fe200078e0204 */
[----:B------:R-:W-:Y:S01]  /*0670*/  ISETP.EQ.AND P1, PT, R5, RZ, P1 ;  /* 0x000000ff0500720c */ /* 0x000fe20000f22270 */
[----:B------:R-:W0:Y:S02]  /*0680*/  FENCE.VIEW.ASYNC.S ;  /* 0x00000000000073c6 */ /* 0x000e240000000000 */
[----:B0-----:R0:W1:Y:S01]  /*0690*/  @!UP0 SYNCS.EXCH.64 URZ, [UR6+0x50], UR4 ;  /* 0x00005004063f85b2 */ /* 0x0010620008000100 */
[----:B------:R-:W-:Y:S02]  /*06a0*/  ISETP.NE.AND P4, PT, R7, R22, PT ;  /* 0x000000160700720c */ /* 0x000fe40003f85270 */
[----:B------:R-:W-:Y:S01]  /*06b0*/  SEL R19, RZ, 0x1, !P1 ;  /* 0x00000001ff137807 */ /* 0x000fe20004800000 */
[----:B----4-:R-:W-:Y:S02]  /*06c0*/  IMAD R3, R8, R3, UR8 ;  /* 0x0000000808037e24 */ /* 0x010fe4000f8e0203 */
[----:B------:R-:W-:-:S03]  /*06d0*/  VIADD R8, R5, 0xffffffff ;  /* 0xffffffff05087836 */ /* 0x000fc60000000000 */
[----:B------:R-:W-:Y:S02]  /*06e0*/  ISETP.EQ.OR P4, PT, R3, RZ, !P4 ;  /* 0x000000ff0300720c */ /* 0x000fe40006782670 */
[----:B------:R-:W-:Y:S02]  /*06f0*/  ISETP.GE.U32.AND P5, PT, R8, 0x2, PT ;  /* 0x000000020800780c */ /* 0x000fe40003fa6070 */
[----:B------:R-:W-:Y:S02]  /*0700*/  PLOP3.LUT P0, PT, P0, P4, PT, 0x80, 0x0 ;  /* 0x000000000000781c */ /* 0x000fe40000709070 */
[----:B------:R-:W-:Y:S01]  /*0710*/  SEL R19, R19, 0x2, P5 ;  /* 0x0000000213137807 */ /* 0x000fe20002800000 */
[----:B------:R0:W2:Y:S01]  /*0720*/  @!UP1 SYNCS.EXCH.64 URZ, [UR6+0x58], UR4 ;  /* 0x00005804063f95b2 */ /* 0x0000a20008000100 */
[----:B------:R-:W-:Y:S01]  /*0730*/  P2R R90, PR, RZ, 0x1 ;  /* 0x00000001ff5a7803 */ /* 0x000fe20000000000 */
[----:B------:R-:W-:Y:S01]  /*0740*/  NOP ;  /* 0x0000000000007918 */ /* 0x000fe20000000000 */
[----:B------:R-:W-:Y:S07]  /*0750*/  @!P3 BRA `(.L_x_3) ;  /* 0x000000000008b947 */ /* 0x000fee0003800000 */
[----:B-12---:R-:W-:Y:S01]  /*0760*/  UCGABAR_ARV ;  /* 0x00000000000079c7 */ /* 0x006fe20008000000 */
[----:B------:R-:W-:Y:S05]  /*0770*/  BRA `(.L_x_4) ;  /* 0x0000000000047947 */ /* 0x000fea0003800000 */
.L_x_3:
[----:B-12---:R-:W-:Y:S01]  /*0780*/  NOP ;  /* 0x0000000000007918 */ /* 0x006fe20000000000 */
.L_x_4:
[----:B------:R-:W1:Y:S01]  /*0790*/  LDC R2, c[0x0][0x65c] ;  /* 0x00019700ff027b82 */ /* 0x000e620000000800 */
[----:B------:R-:W-:Y:S02]  /*07a0*/  IMAD.U32 R6, RZ, RZ, UR8 ;  /* 0x00000008ff067e24 */ /* 0x000fe4000f8e00ff */
[----:B------:R-:W-:Y:S01]  /*07b0*/  IMAD.MOV.U32 R7, RZ, RZ, RZ ;  /* 0x000000ffff077224 */ /* 0x000fe200078e00ff */
[----:B-1----:R-:W-:-:S04]  /*07c0*/  ISETP.NE.AND P1, PT, R2, 0x1, PT ;  /* 0x000000010200780c */ /* 0x002fc80003f25270 */
[----:B------:R-:W-:-:S09]  /*07d0*/  P2R R5, PR, RZ, 0x2 ;  /* 0x00000002ff057803 */ /* 0x000fd20000000000 */
[----:B------:R-:W1:Y:S01]  /*07e0*/  @P1 LDC R17, c[0x0][0x10] ;  /* 0x00000400ff111b82 */ /* 0x000e620000000800 */
[----:B------:R-:W-:Y:S02]  /*07f0*/  @P1 IMAD.MOV.U32 R5, RZ, RZ, RZ ;  /* 0x000000ffff051224 */ /* 0x000fe400078e00ff */
[----:B------:R-:W-:-:S05]  /*0800*/  @P1 IMAD.MOV.U32 R13, RZ, RZ, RZ ;  /* 0x000000ffff0d1224 */ /* 0x000fca00078e00ff */
[----:B------:R-:W2:Y:S01]  /*0810*/  @!P1 LDC R11, c[0x0][0xc] ;  /* 0x00000300ff0b9b82 */ /* 0x000ea20000000800 */
[----:B-1----:R-:W-:-:S04]  /*0820*/  @P1 IMAD.WIDE.U32 R16, R17, UR8, R4 ;  /* 0x0000000811101c25 */ /* 0x002fc8000f8e0004 */
[----:B------:R-:W-:Y:S02]  /*0830*/  @P1 IMAD.IADD R17, R17, 0x1, R13 ;  /* 0x0000000111111824 */ /* 0x000fe400078e020d */
[----:B--2---:R-:W-:-:S04]  /*0840*/  @!P1 IMAD.WIDE.U32 R6, R4, R11, R6 ;  /* 0x0000000b04069225 */ /* 0x004fc800078e0006 */
[----:B------:R-:W-:Y:S02]  /*0850*/  @!P1 IMAD.MOV.U32 R16, RZ, RZ, R6 ;  /* 0x000000ffff109224 */ /* 0x000fe400078e0006 */
[----:B------:R-:W-:Y:S01]  /*0860*/  @!P1 IMAD.MOV.U32 R17, RZ, RZ, R7 ;  /* 0x000000ffff119224 */ /* 0x000fe200078e0007 */
[----:B------:R-:W-:Y:S06]  /*0870*/  @!P3 BRA `(.L_x_5) ;  /* 0x00000000000cb947 */ /* 0x000fec0003800000 */
[----:B------:R-:W-:Y:S01]  /*0880*/  UCGABAR_WAIT ;  /* 0x0000000000007dc7 */ /* 0x000fe20008000000 */
[----:B------:R-:W-:Y:S01]  /*0890*/  CCTL.IVALL ;  /* 0x00000000ff00798f */ /* 0x000fe20002000000 */
[----:B------:R-:W-:Y:S05]  /*08a0*/  BRA `(.L_x_6) ;  /* 0x0000000000047947 */ /* 0x000fea0003800000 */
.L_x_5:
[----:B------:R-:W-:Y:S06]  /*08b0*/  BAR.SYNC.DEFER_BLOCKING 0x0 ;  /* 0x0000000000007b1d */ /* 0x000fec0000010000 */
.L_x_6:
[----:B------:R-:W-:Y:S05]  /*08c0*/  @!P2 BRA `(.L_x_7) ;  /* 0x0000005800f8a947 */ /* 0x000fea0003800000 */
[----:B------:R-:W-:-:S13]  /*08d0*/  ISETP.GT.U32.AND P0, PT, R8, 0x1, PT ;  /* 0x000000010800780c */ /* 0x000fda0003f04070 */
[----:B0-----:R-:W-:Y:S05]  /*08e0*/  @P0 EXIT ;  /* 0x000000000000094d */ /* 0x001fea0003800000 */
[----:B------:R-:W-:Y:S01]  /*08f0*/  ULDC.64 UR4, c[0x0][0x650] ;  /* 0x0001940000047ab9 */ /* 0x000fe20000000a00 */
[----:B------:R-:W-:Y:S01]  /*0900*/  PRMT R0, RZ, 0x7610, R0 ;  /* 0x00007610ff007816 */ /* 0x000fe20000000000 */
[----:B------:R-:W-:Y:S01]  /*0910*/  IMAD.MOV.U32 R92, RZ, RZ, -0x1 ;  /* 0xffffffffff5c7424 */ /* 0x000fe200078e00ff */
[----:B------:R-:W-:Y:S01]  /*0920*/  ISETP.GE.U32.AND P0, PT, R16, UR4, PT ;  /* 0x0000000410007c0c */ /* 0x000fe2000bf06070 */
[----:B------:R-:W-:Y:S02]  /*0930*/  IMAD.MOV.U32 R93, RZ, RZ, -0x1 ;  /* 0xffffffffff5d7424 */ /* 0x000fe400078e00ff */
[----:B------:R-:W-:Y:S01]  /*0940*/  IMAD.MOV.U32 R89, RZ, RZ, -0x1 ;  /* 0xffffffffff597424 */ /* 0x000fe200078e00ff */
[----:B------:R-:W-:-:S13]  /*0950*/  ISETP.GE.U32.AND.EX P0, PT, R17, UR5, PT, P0 ;  /* 0x0000000511007c0c */ /* 0x000fda000bf06100 */
[----:B------:R-:W-:Y:S05]  /*0960*/  @P0 BRA `(.L_x_8) ;  /* 0x0000000400280947 */ /* 0x000fea0003800000 */
[----:B------:R-:W0:Y:S01]  /*0970*/  LDC.64 R20, c[0x0][0x628] ;  /* 0x00018a00ff147b82 */ /* 0x000e220000000a00 */
[----:B------:R-:W-:Y:S02]  /*0980*/  IMAD.MOV.U32 R6, RZ, RZ, R16 ;  /* 0x000000ffff067224 */ /* 0x000fe400078e0010 */
[----:B------:R-:W-:-:S05]  /*0990*/  IMAD.MOV.U32 R7, RZ, RZ, R17 ;  /* 0x000000ffff077224 */ /* 0x000fca00078e0011 */
[----:B------:R-:W1:Y:S08]  /*09a0*/  LDC R0, c[0x0][0x630] ;  /* 0x00018c00ff007b82 */ /* 0x000e700000000800 */
[----:B------:R-:W2:Y:S01]  /*09b0*/  LDC.64 R24, c[0x0][0x620] ;  /* 0x00018800ff187b82 */ /* 0x000ea20000000a00 */
[----:B0-----:R-:W-:-:S04]  /*09c0*/  ISETP.NE.U32.AND P0, PT, R20, RZ, PT ;  /* 0x000000ff1400720c */ /* 0x001fc80003f05070 */
[----:B------:R-:W-:-:S13]  /*09d0*/  ISETP.NE.AND.EX P0, PT, R21, RZ, PT, P0 ;  /* 0x000000ff1500720c */ /* 0x000fda0003f05300 */
[----:B-12---:R-:W-:Y:S05]  /*09e0*/  @!P0 BRA `(.L_x_9) ;  /* 0x0000000000288947 */ /* 0x006fea0003800000 */
[----:B------:R-:W0:Y:S02]  /*09f0*/  LDC R13, c[0x0][0x634] ;  /* 0x00018d00ff0d7b82 */ /* 0x000e240000000800 */
[----:B0-----:R-:W-:-:S05]  /*0a00*/  IADD3 R13, P0, R16, R13, RZ ;  /* 0x0000000d100d7210 */ /* 0x001fca0007f1e0ff */
[----:B------:R-:W-:-:S04]  /*0a10*/  IMAD.X R15, RZ, RZ, R17, P0 ;  /* 0x000000ffff0f7224 */ /* 0x000fc800000e0611 */
[----:B------:R-:W-:-:S04]  /*0a20*/  IMAD.WIDE.U32 R6, R15, R20, RZ ;  /* 0x000000140f067225 */ /* 0x000fc800078e00ff */
[----:B------:R-:W-:-:S04]  /*0a30*/  IMAD.WIDE.U32 R10, P0, R13, R21, R6 ;  /* 0x000000150d0a7225 */ /* 0x000fc80007800006 */
[----:B------:R-:W-:-:S04]  /*0a40*/  IMAD.WIDE.U32 R6, R13, R20, RZ ;  /* 0x000000140d067225 */ /* 0x000fc800078e00ff */
[----:B------:R-:W-:Y:S01]  /*0a50*/  IMAD.X R13, RZ, RZ, RZ, P0 ;  /* 0x000000ffff0d7224 */ /* 0x000fe200000e06ff */
[----:B------:R-:W-:Y:S01]  /*0a60*/  IADD3 RZ, P0, R7, R10, RZ ;  /* 0x0000000a07ff7210 */ /* 0x000fe20007f1e0ff */
[----:B------:R-:W-:-:S04]  /*0a70*/  IMAD.MOV.U32 R12, RZ, RZ, R11 ;  /* 0x000000ffff0c7224 */ /* 0x000fc800078e000b */
[----:B------:R-:W-:-:S08]  /*0a80*/  IMAD.WIDE.U32.X R6, R15, R21, R12, P0 ;  /* 0x000000150f067225 */ /* 0x000fd000000e040c */
.L_x_9:
[----:B------:R-:W0:Y:S01]  /*0a90*/  LDC.64 R20, c[0x0][0x640] ;  /* 0x00019000ff147b82 */ /* 0x000e220000000a00 */
[--C-:B------:R-:W-:Y:S01]  /*0aa0*/  SHF.R.U64 R89, R6, R0, R7.reuse ;  /* 0x0000000006597219 */ /* 0x100fe20000001207 */
[----:B------:R-:W-:Y:S01]  /*0ab0*/  IMAD R28, R9, R14, R4 ;  /* 0x0000000e091c7224 */ /* 0x000fe200078e0204 */
[----:B------:R-:W-:Y:S02]  /*0ac0*/  SHF.R.U32.HI R0, RZ, R0, R7 ;  /* 0x00000000ff007219 */ /* 0x000fe40000011607 */
[----:B------:R-:W-:-:S03]  /*0ad0*/  IADD3 R5, P0, RZ, -R89, RZ ;  /* 0x80000059ff057210 */ /* 0x000fc60007f1e0ff */
[----:B------:R-:W1:Y:S02]  /*0ae0*/  LDC R8, c[0x0][0x618] ;  /* 0x00018600ff087b82 */ /* 0x000e640000000800 */
[----:B------:R-:W-:-:S04]  /*0af0*/  IMAD.X R7, RZ, RZ, ~R0, P0 ;  /* 0x000000ffff077224 */ /* 0x000fc800000e0e00 */
[-C--:B------:R-:W-:Y:S02]  /*0b00*/  IMAD R0, R7, R24.reuse, RZ ;  /* 0x0000001807007224 */ /* 0x080fe400078e02ff */
[----:B------:R-:W2:Y:S01]  /*0b10*/  LDC R11, c[0x0][0x608] ;  /* 0x00018200ff0b7b82 */ /* 0x000ea20000000800 */
[----:B------:R-:W-:-:S04]  /*0b20*/  IMAD.WIDE.U32 R6, R5, R24, R16 ;  /* 0x0000001805067225 */ /* 0x000fc800078e0010 */
[----:B------:R-:W-:Y:S02]  /*0b30*/  IMAD R5, R5, R25, R0 ;  /* 0x0000001905057224 */ /* 0x000fe400078e0200 */
[----:B------:R-:W-:Y:S01]  /*0b40*/  IMAD.MOV.U32 R25, RZ, RZ, 0x1 ;  /* 0x00000001ff197424 */ /* 0x000fe200078e00ff */
[----:B------:R-:W3:Y:S01]  /*0b50*/  LDC R12, c[0x0][0x658] ;  /* 0x00019600ff0c7b82 */ /* 0x000ee20000000800 */
[----:B0-----:R-:W-:Y:S01]  /*0b60*/  ISETP.NE.U32.AND P0, PT, R20, RZ, PT ;  /* 0x000000ff1400720c */ /* 0x001fe20003f05070 */
[----:B------:R-:W-:Y:S02]  /*0b70*/  IMAD.IADD R5, R7, 0x1, R5 ;  /* 0x0000000107057824 */ /* 0x000fe400078e0205 */
[----:B------:R-:W-:Y:S01]  /*0b80*/  IMAD.MOV.U32 R7, RZ, RZ, -0x1 ;  /* 0xffffffffff077424 */ /* 0x000fe200078e00ff */
[----:B------:R-:W-:-:S03]  /*0b90*/  ISETP.NE.AND.EX P0, PT, R21, RZ, PT, P0 ;  /* 0x000000ff1500720c */ /* 0x000fc60003f05300 */
[----:B------:R-:W0:Y:S01]  /*0ba0*/  LDC R15, c[0x0][0x600] ;  /* 0x00018000ff0f7b82 */ /* 0x000e220000000800 */
[-CC-:B-1----:R-:W-:Y:S02]  /*0bb0*/  SHF.R.U64 R13, R6, R8.reuse, R5.reuse ;  /* 0x00000008060d7219 */ /* 0x182fe40000001205 */
[----:B------:R-:W-:-:S05]  /*0bc0*/  SHF.R.U32.HI R0, RZ, R8, R5 ;  /* 0x00000008ff007219 */ /* 0x000fca0000011605 */
[----:B------:R-:W1:Y:S01]  /*0bd0*/  LDC R23, c[0x0][0x648] ;  /* 0x00019200ff177b82 */ /* 0x000e620000000800 */
[-CC-:B--2---:R-:W-:Y:S02]  /*0be0*/  SHF.R.U64 R27, R13, R11.reuse, R0.reuse ;  /* 0x0000000b0d1b7219 */ /* 0x184fe40000001200 */
[----:B------:R-:W-:-:S05]  /*0bf0*/  SHF.R.U32.HI R5, RZ, R11, R0 ;  /* 0x0000000bff057219 */ /* 0x000fca0000011600 */
[----:B------:R-:W2:Y:S01]  /*0c00*/  LDC R24, c[0x0][0x638] ;  /* 0x00018e00ff187b82 */ /* 0x000ea20000000800 */
[-CC-:B---3--:R-:W-:Y:S02]  /*0c10*/  SHF.R.U64 R14, R27, R12.reuse, R5.reuse ;  /* 0x0000000c1b0e7219 */ /* 0x188fe40000001205 */
[-C--:B------:R-:W-:Y:S02]  /*0c20*/  SHF.L.U32 R0, R7, R12.reuse, RZ ;  /* 0x0000000c07007219 */ /* 0x080fe400000006ff */
[----:B------:R-:W-:Y:S01]  /*0c30*/  SHF.R.U32.HI R5, RZ, R12, R5 ;  /* 0x0000000cff057219 */ /* 0x000fe20000011605 */
[----:B------:R-:W-:Y:S01]  /*0c40*/  IMAD.MOV.U32 R4, RZ, RZ, R14 ;  /* 0x000000ffff047224 */ /* 0x000fe200078e000e */
[----:B------:R-:W-:Y:S01]  /*0c50*/  LOP3.LUT R10, RZ, R0, RZ, 0x33, !PT ;  /* 0x00000000ff0a7212 */ /* 0x000fe200078e33ff */
[----:B------:R-:W3:Y:S01]  /*0c60*/  LDC R26, c[0x0][0x610] ;  /* 0x00018400ff1a7b82 */ /* 0x000ee20000000800 */
[----:B------:R-:W-:Y:S05]  /*0c70*/  @!P0 BRA `(.L_x_10) ;  /* 0x0000000000288947 */ /* 0x000fea0003800000 */
[----:B------:R-:W4:Y:S02]  /*0c80*/  LDC R9, c[0x0][0x64c] ;  /* 0x00019300ff097b82 */ /* 0x000f240000000800 */
[----:B----4-:R-:W-:-:S05]  /*0c90*/  IADD3 R9, P0, R14, R9, RZ ;  /* 0x000000090e097210 */ /* 0x010fca0007f1e0ff */
        /* <DEDUP_REMOVED lines=8> */
.L_x_10:
[----:B-1----:R-:W-:Y:S01]  /*0d20*/  SHF.R.U64 R4, R4, R23, R5 ;  /* 0x0000001704047219 */ /* 0x002fe20000001205 */
[----:B0-----:R-:W-:Y:S01]  /*0d30*/  VIADD R6, R15, 0xffffffff ;  /* 0xffffffff0f067836 */ /* 0x001fe20000000000 */
[----:B------:R-:W-:Y:S02]  /*0d40*/  SHF.L.U32 R0, R25, R12, RZ ;  /* 0x0000000c19007219 */ /* 0x000fe400000006ff */
[----:B------:R-:W-:Y:S01]  /*0d50*/  LOP3.LUT R5, R27, R10, RZ, 0xc0, !PT ;  /* 0x0000000a1b057212 */ /* 0x000fe200078ec0ff */
[----:B------:R-:W-:Y:S01]  /*0d60*/  IMAD.MOV R7, RZ, RZ, -R4 ;  /* 0x000000ffff077224 */ /* 0x000fe200078e0a04 */
[----:B------:R-:W-:Y:S02]  /*0d70*/  SEL R3, R3, R28, !P1 ;  /* 0x0000001c03037207 */ /* 0x000fe40004800000 */
[----:B------:R-:W-:Y:S01]  /*0d80*/  LOP3.LUT R6, R13, R6, RZ, 0xc0, !PT ;  /* 0x000000060d067212 */ /* 0x000fe200078ec0ff */
[----:B------:R-:W-:Y:S02]  /*0d90*/  IMAD R4, R0, R4, R5 ;  /* 0x0000000400047224 */ /* 0x000fe400078e0205 */
[----:B--2---:R-:W-:-:S02]  /*0da0*/  IMAD R0, R7, R24, R14 ;  /* 0x0000001807007224 */ /* 0x004fc400078e020e */
[----:B---3--:R-:W-:Y:S02]  /*0db0*/  IMAD R3, R4, R26, R3 ;  /* 0x0000001a04037224 */ /* 0x008fe400078e0203 */
[----:B------:R-:W-:Y:S02]  /*0dc0*/  IMAD R92, R0, R15, R6 ;  /* 0x0000000f005c7224 */ /* 0x000fe400078e0206 */
[----:B------:R-:W-:-:S03]  /*0dd0*/  IMAD.MOV.U32 R4, RZ, RZ, 0x1 ;  /* 0x00000001ff047424 */ /* 0x000fc600078e00ff */
[----:B------:R-:W-:Y:S02]  /*0de0*/  SEL R93, R92, R3, !P1 ;  /* 0x000000035c5d7207 */ /* 0x000fe40004800000 */
[----:B------:R-:W-:Y:S02]  /*0df0*/  PRMT R0, R4, 0x7610, R0 ;  /* 0x0000761004007816 */ /* 0x000fe40000000000 */
[----:B------:R-:W-:-:S07]  /*0e00*/  SEL R92, R3, R92, !P1 ;  /* 0x0000005c035c7207 */ /* 0x000fce0004800000 */
.L_x_8:
[----:B------:R-:W-:-:S08]  /*0e10*/  NOP ;  /* 0x0000000000007918 */ /* 0x000fd00000000000 */
[----:B------:R-:W0:Y:S02]  /*0e20*/  USETMAXREG.TRY_ALLOC.CTAPOOL UP0, 0xe8 ;  /* 0x000000e8000079c8 */ /* 0x000e240008000600 */
[----:B0-----:R-:W-:-:S13]  /*0e30*/  PLOP3.LUT P0, PT, PT, PT, UP0, 0x80, 0x0 ;  /* 0x000000000000781c */ /* 0x001fda0003f0f008 */
[----:B------:R-:W-:Y:S05]  /*0e40*/  @!P0 BRA `(.L_x_8) ;  /* 0xfffffffc00f08947 */ /* 0x000fea000383ffff */
[----:B------:R-:W-:Y:S01]  /*0e50*/  ULDC.64 UR4, c[0x0][0x598] ;  /* 0x0001660000047ab9 */ /* 0x000fe20000000a00 */
[----:B------:R-:W-:Y:S01]  /*0e60*/  ULDC.64 UR36, c[0x0][0x208] ;  /* 0x0000820000247ab9 */ /* 0x000fe20000000a00 */
[----:B------:R-:W-:-:S04]  /*0e70*/  ISETP.NE.U32.AND P0, PT, RZ, UR4, PT ;  /* 0x00000004ff007c0c */ /* 0x000fc8000bf05070 */
[----:B------:R-:W-:-:S13]  /*0e80*/  ISETP.NE.AND.EX P0, PT, RZ, UR5, PT, P0 ;  /* 0x00000005ff007c0c */ /* 0x000fda000bf05300 */
[----:B------:R-:W-:Y:S05]  /*0e90*/  @!P0 BRA `(.L_x_11) ;  /* 0x00000000001c8947 */ /* 0x000fea0003800000 */
[----:B------:R-:W0:Y:S02]  /*0ea0*/  LDC.64 R4, c[0x0][0x598] ;  /* 0x00016600ff047b82 */ /* 0x000e240000000a00 */
[----:B0-----:R-:W2:Y:S02]  /*0eb0*/  LDG.E.64 R4, desc[UR36][R4.64] ;  /* 0x0000002404047981 */ /* 0x001ea4000c1e1b00 */
[----:B--2---:R-:W-:-:S04]  /*0ec0*/  ISETP.NE.U32.AND P0, PT, R4, RZ, PT ;  /* 0x000000ff0400720c */ /* 0x004fc80003f05070 */
[----:B------:R-:W-:-:S13]  /*0ed0*/  ISETP.NE.AND.EX P0, PT, R5, RZ, PT, P0 ;  /* 0x000000ff0500720c */ /* 0x000fda0003f05300 */
[----:B------:R-:W-:Y:S05]  /*0ee0*/  @!P0 BRA `(.L_x_11) ;  /* 0x0000000000088947 */ /* 0x000fea0003800000 */
[----:B------:R0:W5:Y:S01]  /*0ef0*/  LD.E R23, desc[UR36][R4.64] ;  /* 0x0000002404177980 */ /* 0x000162000c101900 */
[----:B------:R-:W-:Y:S05]  /*0f00*/  BRA `(.L_x_12) ;  /* 0x0000000000247947 */ /* 0x000fea0003800000 */
.L_x_11:
[----:B------:R-:W-:Y:S02]  /*0f10*/  ULDC.64 UR4, c[0x0][0x588] ;  /* 0x0001620000047ab9 */ /* 0x000fe40000000a00 */
[----:B------:R-:W-:-:S04]  /*0f20*/  ISETP.NE.U32.AND P0, PT, RZ, UR4, PT ;  /* 0x00000004ff007c0c */ /* 0x000fc8000bf05070 */
[----:B------:R-:W-:-:S13]  /*0f30*/  ISETP.NE.AND.EX P0, PT, RZ, UR5, PT, P0 ;  /* 0x00000005ff007c0c */ /* 0x000fda000bf05300 */
[----:B------:R-:W-:Y:S05]  /*0f40*/  @!P0 BRA `(.L_x_13) ;  /* 0x00000000000c8947 */ /* 0x000fea0003800000 */
[----:B------:R-:W0:Y:S02]  /*0f50*/  LDC.64 R4, c[0x0][0x588] ;  /* 0x00016200ff047b82 */ /* 0x000e240000000a00 */
[----:B0-----:R1:W5:Y:S01]  /*0f60*/  LDG.E R23, desc[UR36][R4.64] ;  /* 0x0000002404177981 */ /* 0x001362000c1e1900 */
[----:B------:R-:W-:Y:S05]  /*0f70*/  BRA `(.L_x_12) ;  /* 0x0000000000087947 */ /* 0x000fea0003800000 */
.L_x_13:
[----:B------:R-:W-:Y:S02]  /*0f80*/  ULDC UR4, c[0x0][0x580] ;  /* 0x0001600000047ab9 */ /* 0x000fe40000000800 */
[----:B------:R-:W-:-:S07]  /*0f90*/  IMAD.U32 R23, RZ, RZ, UR4 ;  /* 0x00000004ff177e24 */ /* 0x000fce000f8e00ff */
.L_x_12:
[----:B------:R-:W-:Y:S02]  /*0fa0*/  ULDC.64 UR4, c[0x0][0x5a0] ;  /* 0x0001680000047ab9 */ /* 0x000fe40000000a00 */
[----:B------:R-:W-:-:S04]  /*0fb0*/  ISETP.NE.U32.AND P0, PT, RZ, UR4, PT ;  /* 0x00000004ff007c0c */ /* 0x000fc8000bf05070 */
[----:B------:R-:W-:-:S13]  /*0fc0*/  ISETP.NE.AND.EX P0, PT, RZ, UR5, PT, P0 ;  /* 0x00000005ff007c0c */ /* 0x000fda000bf05300 */
[----:B------:R-:W-:Y:S05]  /*0fd0*/  @!P0 BRA `(.L_x_14) ;  /* 0x00000000001c8947 */ /* 0x000fea0003800000 */
[----:B01----:R-:W0:Y:S02]  /*0fe0*/  LDC.64 R4, c[0x0][0x5a0] ;  /* 0x00016800ff047b82 */ /* 0x003e240000000a00 */
[----:B0-----:R-:W2:Y:S02]  /*0ff0*/  LDG.E.64 R4, desc[UR36][R4.64] ;  /* 0x0000002404047981 */ /* 0x001ea4000c1e1b00 */
[----:B--2---:R-:W-:-:S04]  /*1000*/  ISETP.NE.U32.AND P0, PT, R4, RZ, PT ;  /* 0x000000ff0400720c */ /* 0x004fc80003f05070 */
[----:B------:R-:W-:-:S13]  /*1010*/  ISETP.NE.AND.EX P0, PT, R5, RZ, PT, P0 ;  /* 0x000000ff0500720c */ /* 0x000fda0003f05300 */
[----:B------:R-:W-:Y:S05]  /*1020*/  @!P0 BRA `(.L_x_14) ;  /* 0x0000000000088947 */ /* 0x000fea0003800000 */
[----:B------:R0:W5:Y:S01]  /*1030*/  LD.E R88, desc[UR36][R4.64] ;  /* 0x0000002404587980 */ /* 0x000162000c101900 */
[----:B------:R-:W-:Y:S05]  /*1040*/  BRA `(.L_x_15) ;  /* 0x0000000000247947 */ /* 0x000fea0003800000 */
.L_x_14:
[----:B------:R-:W-:Y:S02]  /*1050*/  ULDC.64 UR4, c[0x0][0x590] ;  /* 0x0001640000047ab9 */ /* 0x000fe40000000a00 */
[----:B------:R-:W-:-:S04]  /*1060*/  ISETP.NE.U32.AND P0, PT, RZ, UR4, PT ;  /* 0x00000004ff007c0c */ /* 0x000fc8000bf05070 */
[----:B------:R-:W-:-:S13]  /*1070*/  ISETP.NE.AND.EX P0, PT, RZ, UR5, PT, P0 ;  /* 0x00000005ff007c0c */ /* 0x000fda000bf05300 */
[----:B------:R-:W-:Y:S05]  /*1080*/  @!P0 BRA `(.L_x_16) ;  /* 0x00000000000c8947 */ /* 0x000fea0003800000 */
[----:B01----:R-:W0:Y:S02]  /*1090*/  LDC.64 R4, c[0x0][0x590] ;  /* 0x00016400ff047b82 */ /* 0x003e240000000a00 */
[----:B0-----:R1:W5:Y:S01]  /*10a0*/  LDG.E R88, desc[UR36][R4.64] ;  /* 0x0000002404587981 */ /* 0x001362000c1e1900 */
[----:B------:R-:W-:Y:S05]  /*10b0*/  BRA `(.L_x_15) ;  /* 0x0000000000087947 */ /* 0x000fea0003800000 */
.L_x_16:
[----:B------:R-:W-:Y:S02]  /*10c0*/  ULDC UR4, c[0x0][0x584] ;  /* 0x0001610000047ab9 */ /* 0x000fe40000000800 */
[----:B------:R-:W-:-:S07]  /*10d0*/  IMAD.U32 R88, RZ, RZ, UR4 ;  /* 0x00000004ff587e24 */ /* 0x000fce000f8e00ff */
.L_x_15:
[----:B------:R-:W-:-:S13]  /*10e0*/  LOP3.LUT P0, RZ, R0, 0xff, RZ, 0xc0, !PT ;  /* 0x000000ff00ff7812 */ /* 0x000fda000780c0ff */
[----:B------:R-:W-:Y:S05]  /*10f0*/  @!P0 EXIT ;  /* 0x000000000000894d */ /* 0x000fea0003800000 */
[----:B------:R-:W-:Y:S01]  /*1100*/  ULDC UR4, c[0x0][0x28c] ;  /* 0x0000a30000047ab9 */ /* 0x000fe20000000800 */
[----:B------:R-:W-:Y:S01]  /*1110*/  LOP3.LUT R91, R19, 0x1, RZ, 0xfc, !PT ;  /* 0x00000001135b7812 */ /* 0x000fe200078efcff */
[----:B------:R-:W-:Y:S01]  /*1120*/  UIADD3 UR4, UR4, 0x1f, URZ ;  /* 0x0000001f04047890 */ /* 0x000fe2000fffe03f */
[----:B------:R-:W-:Y:S01]  /*1130*/  UMOV UR38, URZ ;  /* 0x0000003f00267c82 */ /* 0x000fe20008000000 */
[----:B------:R-:W-:Y:S02]  /*1140*/  UMOV UR39, URZ ;  /* 0x0000003f00277c82 */ /* 0x000fe40008000000 */
[----:B------:R-:W-:-:S04]  /*1150*/  USHF.R.S32.HI UR5, URZ, 0x1f, UR4 ;  /* 0x0000001f3f057899 */ /* 0x000fc80008011404 */
[----:B------:R-:W-:-:S04]  /*1160*/  ULEA.HI UR5, UR5, UR4, URZ, 0x5 ;  /* 0x0000000405057291 */ /* 0x000fc8000f8f283f */
[----:B------:R-:W-:-:S12]  /*1170*/  USHF.R.S32.HI UR40, URZ, 0x5, UR5 ;  /* 0x000000053f287899 */ /* 0x000fd80008011405 */
.L_x_162:
[----:B------:R-:W-:Y:S01]  /*1180*/  LOP3.LUT R0, R18, 0x80, RZ, 0xc0, !PT ;  /* 0x0000008012007812 */ /* 0x000fe200078ec0ff */
[----:B--2---:R-:W2:Y:S01]  /*1190*/  S2UR UR7, SR_CgaCtaId ;  /* 0x00000000000779c3 */ /* 0x004ea20000008800 */
[----:B------:R-:W-:Y:S02]  /*11a0*/  UMOV UR6, 0x400 ;  /* 0x0000040000067882 */ /* 0x000fe40000000000 */
[----:B------:R-:W-:-:S06]  /*11b0*/  SHF.R.U32.HI R0, RZ, 0x7, R0 ;  /* 0x00000007ff007819 */ /* 0x000fcc0000011600 */
[----:B---3--:R-:W3:Y:S01]  /*11c0*/  SHFL.IDX PT, R0, R0, RZ, 0x1f ;  /* 0x00001fff00007589 */ /* 0x008ee200000e0000 */
[----:B--2---:R-:W-:Y:S01]  /*11d0*/  ULEA UR6, UR7, UR6, 0x18 ;  /* 0x0000000607067291 */ /* 0x004fe2000f8ec03f */
[----:B---3--:R-:W-:-:S13]  /*11e0*/  R2UR UR4, R0 ;  /* 0x00000000000472ca */ /* 0x008fda00000e0000 */
[----:B------:R-:W-:-:S04]  /*11f0*/  ULEA.HI UR5, UR4, UR4, URZ, 0x1 ;  /* 0x0000000404057291 */ /* 0x000fc8000f8f083f */
[----:B------:R-:W-:-:S04]  /*1200*/  ULOP3.LUT UR5, UR5, 0xffffe, URZ, 0xc0, !UPT ;  /* 0x000ffffe05057892 */ /* 0x000fc8000f8ec03f */
[----:B------:R-:W-:-:S03]  /*1210*/  UIADD3 UR5, UR4, -UR5, URZ ;  /* 0x8000000504057290 */ /* 0x000fc6000fffe03f */
[----:B------:R-:W-:Y:S01]  /*1220*/  ULDC UR4, c[0x0][0x28c] ;  /* 0x0000a30000047ab9 */ /* 0x000fe20000000800 */
[----:B------:R-:W-:Y:S01]  /*1230*/  ULEA UR5, UR5, UR6, 0xc ;  /* 0x0000000605057291 */ /* 0x000fe2000f8e603f */
[----:B------:R-:W-:-:S03]  /*1240*/  ISETP.LT.AND P0, PT, RZ, UR4, PT ;  /* 0x00000004ff007c0c */ /* 0x000fc6000bf01270 */
[----:B------:R-:W-:-:S04]  /*1250*/  UIADD3 UR5, UR5, 0x100, URZ ;  /* 0x0000010005057890 */ /* 0x000fc8000fffe03f */
[----:B------:R-:W-:-:S04]  /*1260*/  USHF.R.U32.HI UR5, URZ, 0x4, UR5 ;  /* 0x000000043f057899 */ /* 0x000fc80008011605 */
[----:B------:R-:W-:Y:S02]  /*1270*/  ULOP3.LUT UR41, UR5, 0x3fff, URZ, 0xc0, !UPT ;  /* 0x00003fff05297892 */ /* 0x000fe4000f8ec03f */
[----:B-1--45:R-:W-:Y:S10]  /*1280*/  @P0 BRA `(.L_x_17) ;  /* 0x0000000000400947 */ /* 0x032ff40003800000 */
[----:B------:R-:W-:Y:S01]  /*1290*/  MOV R0, 0x0 ;  /* 0x0000000000007802 */ /* 0x000fe20000000f00 */
[----:B------:R-:W-:Y:S01]  /*12a0*/  ULDC.64 UR4, c[0x4][0x68] ;  /* 0x01001a0000047ab9 */ /* 0x000fe20000000a00 */
[----:B------:R-:W-:Y:S01]  /*12b0*/  ULDC.64 UR6, c[0x4][0x8] ;  /* 0x0100020000067ab9 */ /* 0x000fe20000000a00 */
[----:B01----:R-:W-:Y:S01]  /*12c0*/  IMAD.U32 R4, RZ, RZ, UR4 ;  /* 0x00000004ff047e24 */ /* 0x003fe2000f8e00ff */
[----:B------:R0:W1:Y:S01]  /*12d0*/  LDC.64 R14, c[0x4][R0] ;  /* 0x01000000000e7b82 */ /* 0x0000620000000a00 */
[----:B------:R-:W-:Y:S01]  /*12e0*/  IMAD.U32 R5, RZ, RZ, UR5 ;  /* 0x00000005ff057e24 */ /* 0x000fe2000f8e00ff */
[----:B------:R-:W-:Y:S01]  /*12f0*/  ULDC.64 UR4, c[0x4][0x70] ;  /* 0x01001c0000047ab9 */ /* 0x000fe20000000a00 */
[----:B------:R-:W-:Y:S02]  /*1300*/  IMAD.U32 R10, RZ, RZ, UR6 ;  /* 0x00000006ff0a7e24 */ /* 0x000fe4000f8e00ff */
[----:B------:R-:W-:Y:S02]  /*1310*/  IMAD.U32 R6, RZ, RZ, UR4 ;  /* 0x00000004ff067e24 */ /* 0x000fe4000f8e00ff */
[----:B------:R-:W-:-:S02]  /*1320*/  IMAD.U32 R7, RZ, RZ, UR5 ;  /* 0x00000005ff077e24 */ /* 0x000fc4000f8e00ff */
[----:B------:R-:W-:Y:S02]  /*1330*/  IMAD.U32 R11, RZ, RZ, UR7 ;  /* 0x00000007ff0b7e24 */ /* 0x000fe4000f8e00ff */
[----:B------:R-:W-:Y:S02]  /*1340*/  IMAD.MOV.U32 R8, RZ, RZ, 0x1e1 ;  /* 0x000001e1ff087424 */ /* 0x000fe400078e00ff */
[----:B------:R-:W-:Y:S02]  /*1350*/  IMAD.MOV.U32 R12, RZ, RZ, 0x1 ;  /* 0x00000001ff0c7424 */ /* 0x000fe400078e00ff */
[----:B0-----:R-:W-:-:S07]  /*1360*/  IMAD.MOV.U32 R13, RZ, RZ, RZ ;  /* 0x000000ffff0d7224 */ /* 0x001fce00078e00ff */
[----:B------:R-:W-:-:S07]  /*1370*/  LEPC R20, `(.L_x_17) ;  /* 0x000000001014794e */ /* 0x000fce0000000000 */
[----:B-1---5:R-:W-:Y:S05]  /*1380*/  CALL.ABS.NOINC R14 ;  /* 0x000000000e007343 */ /* 0x022fea0003c00000 */
.L_x_17:
[----:B------:R-:W-:-:S13]  /*1390*/  ISETP.NE.AND P0, PT, R91, 0x3, PT ;  /* 0x000000035b00780c */ /* 0x000fda0003f05270 */
[----:B------:R-:W-:Y:S05]  /*13a0*/  @!P0 BRA `(.L_x_18) ;  /* 0x0000000000048947 */ /* 0x000fea0003800000 */
[----:B------:R-:W-:Y:S01]  /*13b0*/  BPT.TRAP 0x1 ;  /* 0x000000040000795c */ /* 0x000fe20000300000 */
.L_x_18:
[----:B------:R-:W2:Y:S01]  /*13c0*/  S2UR UR5, SR_CgaCtaId ;  /* 0x00000000000579c3 */ /* 0x000ea20000008800 */
[----:B------:R-:W-:Y:S01]  /*13d0*/  UMOV UR4, 0x400 ;  /* 0x0000040000047882 */ /* 0x000fe20000000000 */
[----:B------:R-:W-:Y:S02]  /*13e0*/  IMAD.U32 R0, RZ, RZ, UR38 ;  /* 0x00000026ff007e24 */ /* 0x000fe4000f8e00ff */
[----:B------:R-:W-:-:S03]  /*13f0*/  IMAD.U32 R3, RZ, RZ, UR39 ;  /* 0x00000027ff037e24 */ /* 0x000fc6000f8e00ff */
[----:B------:R-:W-:Y:S01]  /*1400*/  SHF.L.U32 R0, R0, 0x1f, RZ ;  /* 0x0000001f00007819 */ /* 0x000fe200000006ff */
[----:B--2---:R-:W-:-:S06]  /*1410*/  ULEA UR4, UR5, UR4, 0x18 ;  /* 0x0000000405047291 */ /* 0x004fcc000f8ec03f */
[----:B------:R-:W-:-:S04]  /*1420*/  IMAD.U32 R6, RZ, RZ, UR4 ;  /* 0x00000004ff067e24 */ /* 0x000fc8000f8e00ff */
[----:B------:R-:W-:-:S04]  /*1430*/  IMAD R3, R3, 0x8, R6 ;  /* 0x0000000803037824 */ /* 0x000fc800078e0206 */
[----:B------:R2:W3:Y:S01]  /*1440*/  SYNCS.PHASECHK.TRANS64.TRYWAIT P1, [R3+URZ], R0 ;  /* 0x00000000030075a7 */ /* 0x0004e2000802017f */
[----:B------:R-:W-:Y:S05]  /*1450*/  @!P0 BRA `(.L_x_19) ;  /* 0x0000000000048947 */ /* 0x000fea0003800000 */
[----:B------:R-:W-:Y:S01]  /*1460*/  BPT.TRAP 0x1 ;  /* 0x000000040000795c */ /* 0x000fe20000300000 */
.L_x_19:
[----:B---3--:R-:W-:Y:S05]  /*1470*/  @P1 BRA `(.L_x_20) ;  /* 0x0000000000081947 */ /* 0x008fea0003800000 */
[----:B------:R-:W3:Y:S02]  /*1480*/  SYNCS.PHASECHK.TRANS64.TRYWAIT P1, [R3+URZ], R0 ;  /* 0x00000000030075a7 */ /* 0x000ee4000802017f */
[----:B---3--:R-:W-:Y:S05]  /*1490*/  @!P1 BRA `(.L_x_21) ;  /* 0x0000006400709947 */ /* 0x008fea0003800000 */
.L_x_20:
[----:B------:R-:W-:-:S04]  /*14a0*/  UISETP.LT.AND UP0, UPT, UR40, 0x1, UPT ;  /* 0x000000012800788c */ /* 0x000fc8000bf01270 */
[----:B------:R-:W-:-:S06]  /*14b0*/  USEL UR4, UR40, 0x1, UP0 ;  /* 0x0000000128047887 */ /* 0x000fcc0008000000 */
[----:B--23--:R-:W-:Y:S01]  /*14c0*/  IMAD.U32 R0, RZ, RZ, UR4 ;  /* 0x00000004ff007e24 */ /* 0x00cfe2000f8e00ff */
[----:B------:R-:W-:Y:S05]  /*14d0*/  WARPSYNC.ALL ;  /* 0x0000000000007948 */ /* 0x000fea0003800000 */
[----:B------:R-:W-:-:S04]  /*14e0*/  IADD3 R0, -R0, UR40, RZ ;  /* 0x0000002800007c10 */ /* 0x000fc8000fffe1ff */
[----:B------:R-:W-:Y:S02]  /*14f0*/  ISETP.GE.AND P1, PT, R0, 0x1, PT ;  /* 0x000000010000780c */ /* 0x000fe40003f26270 */
[----:B------:R-:W-:Y:S01]  /*1500*/  R2UR UR4, R6 ;  /* 0x00000000060472ca */ /* 0x000fe200000e0000 */
[----:B------:R-:W-:Y:S01]  /*1510*/  ULOP3.LUT UR41, UR41, 0x10000, URZ, 0xfc, !UPT ;  /* 0x0001000029297892 */ /* 0x000fe2000f8efc3f */
[----:B------:R-:W-:Y:S01]  /*1520*/  WARPGROUP.ARRIVE ;  /* 0x00000000000079c5 */ /* 0x000fe20000000000 */
[----:B------:R-:W-:Y:S01]  /*1530*/  UMOV UR5, 0x80000020 ;  /* 0x8000002000057882 */ /* 0x000fe20000000000 */
[----:B------:R-:W-:-:S09]  /*1540*/  UMOV UR7, 0x80000020 ;  /* 0x8000002000077882 */ /* 0x000fd20000000000 */
[----:B------:R-:W-:-:S04]  /*1550*/  UIADD3 UR4, UR4, 0x8100, URZ ;  /* 0x0000810004047890 */ /* 0x000fc8000fffe03f */
[----:B------:R-:W-:-:S04]  /*1560*/  USHF.R.U32.HI UR4, URZ, 0x4, UR4 ;  /* 0x000000043f047899 */ /* 0x000fc80008011604 */
[----:B------:R-:W-:-:S04]  /*1570*/  ULOP3.LUT UR4, UR4, 0x3fff, URZ, 0xc0, !UPT ;  /* 0x00003fff04047892 */ /* 0x000fc8000f8ec03f */
[----:B------:R-:W-:Y:S02]  /*1580*/  ULOP3.LUT UR9, UR4, 0x10000, URZ, 0xfc, !UPT ;  /* 0x0001000004097892 */ /* 0x000fe4000f8efc3f */
[----:B------:R-:W-:Y:S02]  /*1590*/  ULEA UR4, UR39, UR41, 0x9 ;  /* 0x0000002927047291 */ /* 0x000fe4000f8e483f */
[----:B------:R-:W-:-:S09]  /*15a0*/  ULEA UR6, UR39, UR9, 0x9 ;  /* 0x0000000927067291 */ /* 0x000fd2000f8e483f */
[----:B------:R-:W-:Y:S01]  /*15b0*/  HGMMA.64x128x16.F32 R24, gdesc[UR4], RZ, !UPT, gsb0 ;  /* 0x01e00000041879f0 */ /* 0x000fe2000c0008ff */
[----:B------:R-:W-:Y:S02]  /*15c0*/  UIADD3 UR4, UR4, 0x2, URZ ;  /* 0x0000000204047890 */ /* 0x000fe4000fffe03f */
[----:B------:R-:W-:Y:S01]  /*15d0*/  UIADD3 UR6, UR6, 0x2, URZ ;  /* 0x0000000206067890 */ /* 0x000fe2000fffe03f */
[----:B------:R-:W-:Y:S01]  /*15e0*/  UMOV UR5, 0x80000020 ;  /* 0x8000002000057882 */ /* 0x000fe20000000000 */
[----:B------:R-:W-:Y:S01]  /*15f0*/  UMOV UR7, 0x80000020 ;  /* 0x8000002000077882 */ /* 0x000fe20000000000 */
[----:B------:R-:W-:Y:S02]  /*1600*/  WARPGROUP.DEPBAR.LE gsb0, 0x0 ;  /* 0x00008000000079c5 */ /* 0x000fe40000010000 */
[----:B------:R-:W-:-:S06]  /*1610*/  WARPGROUP.ARRIVE ;  /* 0x00000000000079c5 */ /* 0x000fcc0000000000 */
[----:B------:R-:W-:Y:S03]  /*1620*/  HGMMA.64x128x16.F32 R24, gdesc[UR4], R24, gsb0 ;  /* 0x01e00000041879f0 */ /* 0x000fe60008000818 */
[----:B------:R-:W-:Y:S02]  /*1630*/  WARPGROUP.DEPBAR.LE gsb0, 0x0 ;  /* 0x00008000000079c5 */ /* 0x000fe40000010000 */
[----:B------:R-:W-:Y:S05]  /*1640*/  @!P1 BRA `(.L_x_22) ;  /* 0x0000000000e49947 */ /* 0x000fea0003800000 */
[----:B------:R-:W-:Y:S02]  /*1650*/  UIADD3 UR4, UR39, 0x1, URZ ;  /* 0x0000000127047890 */ /* 0x000fe4000fffe03f */
[----:B------:R-:W-:Y:S02]  /*1660*/  IMAD.U32 R3, RZ, RZ, UR39 ;  /* 0x00000027ff037e24 */ /* 0x000fe4000f8e00ff */
[----:B------:R-:W-:-:S04]  /*1670*/  UISETP.NE.AND UP0, UPT, UR4, 0x4, UPT ;  /* 0x000000040400788c */ /* 0x000fc8000bf05270 */
[----:B------:R-:W-:Y:S02]  /*1680*/  USEL UR5, URZ, 0x1, UP0 ;  /* 0x000000013f057887 */ /* 0x000fe40008000000 */
[----:B------:R-:W-:Y:S02]  /*1690*/  USEL UR8, UR4, URZ, UP0 ;  /* 0x0000003f04087287 */ /* 0x000fe40008000000 */
[----:B------:R-:W-:-:S06]  /*16a0*/  ULOP3.LUT UR5, UR38, UR5, URZ, 0x3c, !UPT ;  /* 0x0000000526057292 */ /* 0x000fcc000f8e3c3f */
[----:B------:R-:W-:-:S07]  /*16b0*/  IMAD.U32 R7, RZ, RZ, UR5 ;  /* 0x00000005ff077e24 */ /* 0x000fce000f8e00ff */
.L_x_29:
[----:B------:R-:W-:Y:S05]  /*16c0*/  @!P0 BRA `(.L_x_23) ;  /* 0x0000000000048947 */ /* 0x000fea0003800000 */
[----:B------:R-:W-:Y:S01]  /*16d0*/  BPT.TRAP 0x1 ;  /* 0x000000040000795c */ /* 0x000fe20000300000 */
.L_x_23:
[----:B------:R-:W2:Y:S01]  /*16e0*/  S2UR UR5, SR_CgaCtaId ;  /* 0x00000000000579c3 */ /* 0x000ea20000008800 */
[----:B------:R-:W-:Y:S01]  /*16f0*/  UMOV UR4, 0x400 ;  /* 0x0000040000047882 */ /* 0x000fe20000000000 */
[----:B01----:R-:W-:Y:S01]  /*1700*/  IMAD.U32 R5, RZ, RZ, UR8 ;  /* 0x00000008ff057e24 */ /* 0x003fe2000f8e00ff */
[----:B------:R-:W-:Y:S01]  /*1710*/  SHF.L.U32 R4, R7, 0x1f, RZ ;  /* 0x0000001f07047819 */ /* 0x000fe200000006ff */
[----:B--2---:R-:W-:-:S06]  /*1720*/  ULEA UR4, UR5, UR4, 0x18 ;  /* 0x0000000405047291 */ /* 0x004fcc000f8ec03f */
[----:B------:R-:W-:-:S04]  /*1730*/  IMAD.U32 R6, RZ, RZ, UR4 ;  /* 0x00000004ff067e24 */ /* 0x000fc8000f8e00ff */
[----:B------:R-:W-:-:S04]  /*1740*/  IMAD R5, R5, 0x8, R6 ;  /* 0x0000000805057824 */ /* 0x000fc800078e0206 */
[----:B------:R0:W1:Y:S01]  /*1750*/  SYNCS.PHASECHK.TRANS64.TRYWAIT P1, [R5+URZ], R4 ;  /* 0x00000004050075a7 */ /* 0x000062000802017f */
[----:B------:R-:W-:Y:S05]  /*1760*/  @!P0 BRA `(.L_x_24) ;  /* 0x0000000000048947 */ /* 0x000fea0003800000 */
[----:B------:R-:W-:Y:S01]  /*1770*/  BPT.TRAP 0x1 ;  /* 0x000000040000795c */ /* 0x000fe20000300000 */
.L_x_24:
[----:B-1----:R-:W-:Y:S05]  /*1780*/  @P1 BRA `(.L_x_25) ;  /* 0x0000000000081947 */ /* 0x002fea0003800000 */
[----:B------:R-:W1:Y:S02]  /*1790*/  SYNCS.PHASECHK.TRANS64.TRYWAIT P1, [R5+URZ], R4 ;  /* 0x00000004050075a7 */ /* 0x000e64000802017f */
[----:B-1----:R-:W-:Y:S05]  /*17a0*/  @!P1 BRA `(.L_x_26) ;  /* 0x0000006000c09947 */ /* 0x002fea0003800000 */
.L_x_25:
[----:B------:R-:W-:Y:S01]  /*17b0*/  ULEA UR4, UR8, UR41, 0x9 ;  /* 0x0000002908047291 */ /* 0x000fe2000f8e483f */
[----:B------:R-:W-:Y:S01]  /*17c0*/  WARPGROUP.ARRIVE ;  /* 0x00000000000079c5 */ /* 0x000fe20000000000 */
[----:B------:R-:W-:Y:S01]  /*17d0*/  ULEA UR6, UR8, UR9, 0x9 ;  /* 0x0000000908067291 */ /* 0x000fe2000f8e483f */
[----:B------:R-:W-:Y:S01]  /*17e0*/  UMOV UR5, 0x80000020 ;  /* 0x8000002000057882 */ /* 0x000fe20000000000 */
[----:B------:R-:W-:-:S07]  /*17f0*/  UMOV UR7, 0x80000020 ;  /* 0x8000002000077882 */ /* 0x000fce0000000000 */
[----:B------:R-:W-:Y:S01]  /*1800*/  HGMMA.64x128x16.F32 R24, gdesc[UR4], R24, gsb0 ;  /* 0x01e00000041879f0 */ /* 0x000fe20008000818 */
        /* <DEDUP_REMOVED lines=9> */
[----:B------:R-:W-:Y:S01]  /*18a0*/  BPT.TRAP 0x1 ;  /* 0x000000040000795c */ /* 0x000fe20000300000 */
.L_x_27:
[----:B------:R-:W-:-:S13]  /*18b0*/  ISETP.NE.AND P1, PT, R90, RZ, PT ;  /* 0x000000ff5a00720c */ /* 0x000fda0003f25270 */
[----:B01----:R-:W-:-:S04]  /*18c0*/  @P1 IMAD R4, R3, 0x8, R6 ;  /* 0x0000000803041824 */ /* 0x003fc800078e0206 */
[----:B------:R-:W-:-:S05]  /*18d0*/  @P1 VIADD R5, R4, 0x20 ;  /* 0x0000002004051836 */ /* 0x000fca0000000000 */
[----:B------:R-:W-:-:S04]  /*18e0*/  @P1 PRMT R5, R22, 0x654, R5 ;  /* 0x0000065416051816 */ /* 0x000fc80000000005 */
[----:B------:R0:W-:Y:S01]  /*18f0*/  @P1 SYNCS.ARRIVE.TRANS64.RED.A1T0 RZ, [R5+URZ], RZ ;  /* 0x000000ff05ff19a7 */ /* 0x0001e2000810043f */
[----:B------:R-:W-:-:S13]  /*1900*/  ISETP.GT.U32.AND P1, PT, R19, 0x1, PT ;  /* 0x000000011300780c */ /* 0x000fda0003f24070 */
[----:B0-----:R-:W-:Y:S05]  /*1910*/  @P1 BRA `(.L_x_28) ;  /* 0x0000000000041947 */ /* 0x001fea0003800000 */
[----:B------:R-:W-:Y:S01]  /*1920*/  BPT.TRAP 0x1 ;  /* 0x000000040000795c */ /* 0x000fe20000300000 */
.L_x_28:
[----:B------:R-:W-:Y:S01]  /*1930*/  UIADD3 UR8, UR8, 0x1, URZ ;  /* 0x0000000108087890 */ /* 0x000fe2000fffe03f */
[C---:B------:R-:W-:Y:S01]  /*1940*/  ISETP.GT.AND P2, PT, R0.reuse, 0x1, PT ;  /* 0x000000010000780c */ /* 0x040fe20003f44270 */
[----:B------:R-:W-:Y:S02]  /*1950*/  VIADD R3, R3, 0x1 ;  /* 0x0000000103037836 */ /* 0x000fe40000000000 */
[----:B------:R-:W-:Y:S01]  /*1960*/  UISETP.NE.AND UP0, UPT, UR8, 0x4, UPT ;  /* 0x000000040800788c */ /* 0x000fe2000bf05270 */
[----:B------:R-:W-:Y:S02]  /*1970*/  VIADD R0, R0, 0xffffffff ;  /* 0xffffffff00007836 */ /* 0x000fe40000000000 */
[C---:B------:R-:W-:Y:S01]  /*1980*/  ISETP.NE.AND P1, PT, R3.reuse, 0x4, PT ;  /* 0x000000040300780c */ /* 0x040fe20003f25270 */
[----:B------:R-:W-:Y:S02]  /*1990*/  USEL UR4, URZ, 0x1, UP0 ;  /* 0x000000013f047887 */ /* 0x000fe40008000000 */
[----:B------:R-:W-:Y:S01]  /*19a0*/  USEL UR8, UR8, URZ, UP0 ;  /* 0x0000003f08087287 */ /* 0x000fe20008000000 */
[----:B------:R-:W-:-:S03]  /*19b0*/  SEL R3, R3, RZ, P1 ;  /* 0x000000ff03037207 */ /* 0x000fc60000800000 */
[----:B------:R-:W-:Y:S01]  /*19c0*/  LOP3.LUT R7, R7, UR4, RZ, 0x3c, !PT ;  /* 0x0000000407077c12 */ /* 0x000fe2000f8e3cff */
[----:B------:R-:W-:Y:S07]  /*19d0*/  @P2 BRA `(.L_x_29) ;  /* 0xfffffffc00382947 */ /* 0x000fee000383ffff */
.L_x_22:
[----:B------:R-:W2:Y:S02]  /*19e0*/  LDC R0, c[0x0][0x28c] ;  /* 0x0000a300ff007b82 */ /* 0x000ea40000000800 */
[----:B--2---:R-:W-:-:S13]  /*19f0*/  ISETP.GE.AND P1, PT, R0, 0x1, PT ;  /* 0x000000010000780c */ /* 0x004fda0003f26270 */
[----:B------:R-:W-:Y:S05]  /*1a00*/  @!P1 BRA `(.L_x_30) ;  /* 0x0000000000409947 */ /* 0x000fea0003800000 */
[----:B------:R-:W-:Y:S05]  /*1a10*/  @!P0 BRA `(.L_x_31) ;  /* 0x0000000000048947 */ /* 0x000fea0003800000 */
[----:B------:R-:W-:Y:S01]  /*1a20*/  BPT.TRAP 0x1 ;  /* 0x000000040000795c */ /* 0x000fe20000300000 */
.L_x_31:
[----:B------:R-:W-:Y:S01]  /*1a30*/  ISETP.NE.AND P0, PT, R90, RZ, PT ;  /* 0x000000ff5a00720c */ /* 0x000fe20003f05270 */
[----:B------:R-:W-:-:S12]  /*1a40*/  UISETP.LT.AND UP1, UPT, UR40, 0x1, UPT ;  /* 0x000000012800788c */ /* 0x000fd8000bf21270 */
[----:B------:R-:W-:-:S05]  /*1a50*/  VOTEU.ANY UP0, P0 ;  /* 0x00000000003f7886 */ /* 0x000fca0000000100 */
[----:B------:R-:W-:-:S04]  /*1a60*/  @UP0 USEL UR4, UR40, 0x1, UP1 ;  /* 0x0000000128040887 */ /* 0x000fc80008800000 */
[----:B------:R-:W-:-:S06]  /*1a70*/  @UP0 UIADD3 UR4, UR39, UR40, -UR4 ;  /* 0x0000002827040290 */ /* 0x000fcc000fffe804 */
[----:B------:R-:W-:-:S04]  /*1a80*/  IMAD.U32 R0, RZ, RZ, UR4 ;  /* 0x00000004ff007e24 */ /* 0x000fc8000f8e00ff */
[----:B------:R-:W-:-:S05]  /*1a90*/  @P0 IMAD.SHL.U32 R0, R0, 0x8, RZ ;  /* 0x0000000800000824 */ /* 0x000fca00078e00ff */
[----:B------:R-:W-:-:S04]  /*1aa0*/  @P0 LOP3.LUT R0, R0, 0x18, RZ, 0xc0, !PT ;  /* 0x0000001800000812 */ /* 0x000fc800078ec0ff */
[----:B------:R-:W-:-:S04]  /*1ab0*/  @P0 IADD3 R3, R6, 0x20, R0 ;  /* 0x0000002006030810 */ /* 0x000fc80007ffe000 */
[----:B------:R-:W-:-:S04]  /*1ac0*/  @P0 PRMT R3, R22, 0x654, R3 ;  /* 0x0000065416030816 */ /* 0x000fc80000000003 */
[----:B------:R2:W-:Y:S01]  /*1ad0*/  @P0 SYNCS.ARRIVE.TRANS64.RED.A1T0 RZ, [R3+URZ], RZ ;  /* 0x000000ff03ff09a7 */ /* 0x0005e2000810043f */
[----:B------:R-:W-:-:S13]  /*1ae0*/  ISETP.GT.U32.AND P0, PT, R19, 0x1, PT ;  /* 0x000000011300780c */ /* 0x000fda0003f04070 */
[----:B--2---:R-:W-:Y:S05]  /*1af0*/  @P0 BRA `(.L_x_30) ;  /* 0x0000000000040947 */ /* 0x004fea0003800000 */
[----:B------:R-:W-:Y:S01]  /*1b00*/  BPT.TRAP 0x1 ;  /* 0x000000040000795c */ /* 0x000fe20000300000 */
.L_x_30:
[----:B------:R-:W2:Y:S01]  /*1b10*/  LDC R6, c[0x0][0x288] ;  /* 0x0000a200ff067b82 */ /* 0x000ea20000000800 */
[--C-:B------:R-:W-:Y:S01]  /*1b20*/  SHF.R.U32.HI R0, RZ, 0x2, R18.reuse ;  /* 0x00000002ff007819 */ /* 0x100fe20000011612 */
[----:B------:R-:W-:Y:S01]  /*1b30*/  UIADD3 UR39, UR40, UR39, URZ ;  /* 0x0000002728277290 */ /* 0x000fe2000fffe03f */
[----:B01----:R-:W-:Y:S01]  /*1b40*/  SHF.R.U32.HI R5, RZ, 0x7, R18 ;  /* 0x00000007ff057819 */ /* 0x003fe20000011612 */
[----:B------:R-:W-:Y:S01]  /*1b50*/  IMAD.SHL.U32 R93, R93, 0x80, RZ ;  /* 0x000000805d5d7824 */ /* 0x000fe200078e00ff */
[----:B------:R-:W-:Y:S01]  /*1b60*/  LOP3.LUT R3, R0, 0x7, RZ, 0xc0, !PT ;  /* 0x0000000700037812 */ /* 0x000fe200078ec0ff */
[----:B------:R-:W-:Y:S01]  /*1b70*/  USHF.R.U32.HI UR4, URZ, 0x2, UR39 ;  /* 0x000000023f047899 */ /* 0x000fe20008011627 */
[----:B------:R-:W-:Y:S01]  /*1b80*/  LOP3.LUT R0, R5, 0x1, RZ, 0xc0, !PT ;  /* 0x0000000105007812 */ /* 0x000fe200078ec0ff */
[----:B------:R-:W-:Y:S01]  /*1b90*/  ULDC UR8, c[0x0][0x284] ;  /* 0x0000a10000087ab9 */ /* 0x000fe20000000800 */
[C---:B------:R-:W-:Y:S01]  /*1ba0*/  LOP3.LUT R4, R18.reuse, 0x60, RZ, 0xc0, !PT ;  /* 0x0000006012047812 */ /* 0x040fe200078ec0ff */
[----:B------:R-:W-:Y:S01]  /*1bb0*/  ULOP3.LUT UR4, UR4, 0x1, URZ, 0xc0, !UPT ;  /* 0x0000000104047892 */ /* 0x000fe2000f8ec03f */
[----:B------:R-:W-:Y:S01]  /*1bc0*/  LOP3.LUT R5, R18, 0x3, RZ, 0xc0, !PT ;  /* 0x0000000312057812 */ /* 0x000fe200078ec0ff */
[----:B------:R-:W-:Y:S01]  /*1bd0*/  IMAD.SHL.U32 R8, R0, 0x40, RZ ;  /* 0x0000004000087824 */ /* 0x000fe200078e00ff */
[----:B------:R-:W-:Y:S01]  /*1be0*/  SHF.R.U32.HI R4, RZ, 0x1, R4 ;  /* 0x00000001ff047819 */ /* 0x000fe20000011604 */
[----:B------:R-:W-:Y:S01]  /*1bf0*/  UISETP.GT.U32.AND UP1, UPT, UR39, 0x3, UPT ;  /* 0x000000032700788c */ /* 0x000fe2000bf24070 */
[----:B------:R-:W-:Y:S01]  /*1c00*/  SHF.R.S32.HI R15, RZ, 0x1f, R89 ;  /* 0x0000001fff0f7819 */ /* 0x000fe20000011459 */
[----:B------:R-:W-:Y:S01]  /*1c10*/  UISETP.NE.U32.AND UP0, UPT, UR4, 0x1, UPT ;  /* 0x000000010400788c */ /* 0x000fe2000bf05070 */
[--C-:B------:R-:W-:Y:S01]  /*1c20*/  IADD3 R7, RZ, -R4, -R3.reuse ;  /* 0x80000004ff077210 */ /* 0x100fe20007ffe803 */
[----:B------:R-:W-:Y:S01]  /*1c30*/  ULDC.64 UR6, c[0x0][0x5d0] ;  /* 0x0001740000067ab9 */ /* 0x000fe20000000a00 */
[----:B------:R-:W-:Y:S01]  /*1c40*/  LOP3.LUT R3, R8, 0x40, R3, 0xe2, !PT ;  /* 0x0000004008037812 */ /* 0x000fe200078ee203 */
[----:B------:R-:W-:Y:S01]  /*1c50*/  IMAD.SHL.U32 R8, R18, 0x2, RZ ;  /* 0x0000000212087824 */ /* 0x000fe200078e00ff */
[----:B------:R-:W-:Y:S01]  /*1c60*/  UISETP.LT.U32.AND UP1, UPT, UR40, 0x4, UP1 ;  /* 0x000000042800788c */ /* 0x000fe20008f21070 */
[C---:B------:R-:W-:Y:S01]  /*1c70*/  IMAD.WIDE R10, R92.reuse, 0x80, RZ ;  /* 0x000000805c0a7825 */ /* 0x040fe200078e02ff */
[----:B------:R-:W-:Y:S01]  /*1c80*/  UISETP.GT.U32.AND UP0, UPT, UR40, 0x3, !UP0 ;  /* 0x000000032800788c */ /* 0x000fe2000c704070 */
[----:B--2---:R-:W-:Y:S01]  /*1c90*/  ISETP.GE.AND P0, PT, R93, R6, PT ;  /* 0x000000065d00720c */ /* 0x004fe20003f06270 */
[----:B------:R-:W-:Y:S01]  /*1ca0*/  USEL UR5, URZ, 0x1, !UP1 ;  /* 0x000000013f057887 */ /* 0x000fe2000c800000 */
[----:B------:R-:W-:Y:S01]  /*1cb0*/  IMAD R12, R5, -0x2, R6 ;  /* 0xfffffffe050c7824 */ /* 0x000fe200078e0206 */
[----:B------:R-:W-:Y:S01]  /*1cc0*/  LOP3.LUT R8, R93, 0x6, R8, 0xf8, !PT ;  /* 0x000000065d087812 */ /* 0x000fe200078ef808 */
[----:B------:R-:W-:Y:S01]  /*1cd0*/  IMAD.SHL.U32 R5, R92, 0x80, RZ ;  /* 0x000000805c057824 */ /* 0x000fe200078e00ff */
[----:B------:R-:W-:Y:S01]  /*1ce0*/  USEL UR4, URZ, 0x1, !UP0 ;  /* 0x000000013f047887 */ /* 0x000fe2000c000000 */
[----:B------:R-:W-:Y:S01]  /*1cf0*/  IMAD R6, R15, UR6, RZ ;  /* 0x000000060f067c24 */ /* 0x000fe2000f8e02ff */
[----:B------:R-:W-:Y:S01]  /*1d00*/  SHF.R.S32.HI R9, RZ, 0x1f, R8 ;  /* 0x0000001fff097819 */ /* 0x000fe20000011408 */
[----:B------:R-:W-:Y:S01]  /*1d10*/  IMAD R0, R0, -0x40, R7 ;  /* 0xffffffc000007824 */ /* 0x000fe200078e0207 */
[----:B------:R-:W-:Y:S01]  /*1d20*/  ISETP.GE.OR P0, PT, R5, UR8, P0 ;  /* 0x0000000805007c0c */ /* 0x000fe20008706670 */
[C---:B------:R-:W-:Y:S01]  /*1d30*/  IMAD R13, R89.reuse, UR7, R6 ;  /* 0x00000007590d7c24 */ /* 0x040fe2000f8e0206 */
[----:B------:R-:W-:Y:S01]  /*1d40*/  LOP3.LUT R107, R10, R3, R4, 0xfe, !PT ;  /* 0x000000030a6b7212 */ /* 0x000fe200078efe04 */
[----:B------:R-:W-:Y:S01]  /*1d50*/  IMAD.WIDE.U32 R6, R89, UR6, R8 ;  /* 0x0000000659067c25 */ /* 0x000fe2000f8e0008 */
[----:B------:R-:W-:Y:S01]  /*1d60*/  ULOP3.LUT UR39, UR39, 0x3, URZ, 0xc0, !UPT ;  /* 0x0000000327277892 */ /* 0x000fe2000f8ec03f */
[----:B------:R-:W-:Y:S01]  /*1d70*/  IADD3 R3, -R5, UR8, R0 ;  /* 0x0000000805037c10 */ /* 0x000fe2000fffe100 */
[----:B------:R-:W-:Y:S01]  /*1d80*/  ULOP3.LUT UR38, UR4, UR38, UR5, 0x96, !UPT ;  /* 0x0000002604267292 */ /* 0x000fe2000f8e9605 */
[----:B------:R-:W-:-:S02]  /*1d90*/  IMAD.IADD R7, R7, 0x1, R13 ;  /* 0x0000000107077824 */ /* 0x000fc400078e020d */
[----:B------:R-:W-:Y:S02]  /*1da0*/  IMAD.IADD R4, R12, 0x1, -R93 ;  /* 0x000000010c047824 */ /* 0x000fe400078e0a5d */
[----:B------:R-:W-:Y:S02]  /*1db0*/  IMAD.MOV.U32 R0, RZ, RZ, -0x1 ;  /* 0xffffffffff007424 */ /* 0x000fe400078e00ff */
[----:B------:R-:W-:Y:S05]  /*1dc0*/  @P0 BRA `(.L_x_32) ;  /* 0x00000040000c0947 */ /* 0x000fea0003800000 */
[----:B------:R-:W0:Y:S01]  /*1dd0*/  LDC.64 R100, c[0x0][0x5c8] ;  /* 0x00017200ff647b82 */ /* 0x000e220000000a00 */
[----:B-----5:R-:W-:Y:S01]  /*1de0*/  FSETP.NEU.AND P1, PT, R88, RZ, PT ;  /* 0x000000ff5800720b */ /* 0x020fe20003f2d000 */
[----:B------:R-:W-:Y:S01]  /*1df0*/  BSSY B0, `(.L_x_32) ;  /* 0x0000400000007945 */ /* 0x000fe20003800000 */
[----:B------:R-:W-:-:S04]  /*1e00*/  ISETP.GT.AND P0, PT, R4, RZ, PT ;  /* 0x000000ff0400720c */ /* 0x000fc80003f04270 */
[----:B------:R-:W-:Y:S01]  /*1e10*/  ISETP.GT.AND P3, PT, R3, RZ, P0 ;  /* 0x000000ff0300720c */ /* 0x000fe20000764270 */
[-C--:B0-----:R-:W-:Y:S02]  /*1e20*/  IMAD R12, R11, R100.reuse, RZ ;  /* 0x000000640b0c7224 */ /* 0x081fe400078e02ff */
[----:B------:R-:W-:-:S04]  /*1e30*/  IMAD.WIDE.U32 R92, R107, R100, R6 ;  /* 0x000000646b5c7225 */ /* 0x000fc800078e0006 */
[----:B------:R-:W-:-:S04]  /*1e40*/  IMAD R5, R107, R101, R12 ;  /* 0x000000656b057224 */ /* 0x000fc800078e020c */
[----:B------:R-:W-:Y:S01]  /*1e50*/  IMAD.IADD R109, R93, 0x1, R5 ;  /* 0x000000015d6d7824 */ /* 0x000fe200078e0205 */
[----:B------:R-:W-:Y:S06]  /*1e60*/  @!P1 BRA `(.L_x_33) ;  /* 0x0000002c00289947 */ /* 0x000fec0003800000 */
[----:B------:R-:W0:Y:S01]  /*1e70*/  LDC.64 R96, c[0x0][0x5b8] ;  /* 0x00016e00ff607b82 */ /* 0x000e220000000a00 */
[----:B------:R-:W-:-:S07]  /*1e80*/  ULDC.64 UR4, c[0x0][0x5c0] ;  /* 0x0001700000047ab9 */ /* 0x000fce0000000a00 */
[----:B------:R-:W1:Y:S08]  /*1e90*/  LDC.64 R102, c[0x0][0x5b0] ;  /* 0x00016c00ff667b82 */ /* 0x000e700000000a00 */
[----:B------:R-:W2:Y:S01]  /*1ea0*/  LDC.64 R104, c[0x0][0x5a8] ;  /* 0x00016a00ff687b82 */ /* 0x000ea20000000a00 */
[-C--:B0-----:R-:W-:Y:S02]  /*1eb0*/  IMAD R6, R15, R96.reuse, RZ ;  /* 0x000000600f067224 */ /* 0x081fe400078e02ff */
[----:B------:R-:W-:-:S04]  /*1ec0*/  IMAD.WIDE.U32 R94, R89, R96, R8 ;  /* 0x00000060595e7225 */ /* 0x000fc800078e0008 */
[----:B------:R-:W-:Y:S02]  /*1ed0*/  IMAD R97, R89, R97, R6 ;  /* 0x0000006159617224 */ /* 0x000fe400078e0206 */
[-C--:B-1----:R-:W-:Y:S02]  /*1ee0*/  IMAD R10, R11, R102.reuse, RZ ;  /* 0x000000660b0a7224 */ /* 0x082fe400078e02ff */
[----:B------:R-:W-:Y:S02]  /*1ef0*/  IMAD.IADD R13, R95, 0x1, R97 ;  /* 0x000000015f0d7824 */ /* 0x000fe400078e0261 */
[----:B------:R-:W-:Y:S02]  /*1f00*/  IMAD.MOV.U32 R12, RZ, RZ, R94 ;  /* 0x000000ffff0c7224 */ /* 0x000fe400078e005e */
[C---:B------:R-:W-:Y:S02]  /*1f10*/  IMAD R99, R107.reuse, R103, R10 ;  /* 0x000000676b637224 */ /* 0x040fe400078e020a */
[----:B------:R-:W-:-:S04]  /*1f20*/  IMAD.WIDE.U32 R6, R107, R102, R12 ;  /* 0x000000666b067225 */ /* 0x000fc800078e000c */
[----:B------:R-:W-:Y:S01]  /*1f30*/  IMAD.IADD R5, R7, 0x1, R99 ;  /* 0x0000000107057824 */ /* 0x000fe200078e0263 */
[----:B--2---:R-:W-:-:S04]  /*1f40*/  LEA R14, P1, R6, R104, 0x1 ;  /* 0x00000068060e7211 */ /* 0x004fc800078208ff */
[----:B------:R-:W-:-:S05]  /*1f50*/  LEA.HI.X R15, R6, R105, R5, 0x1, P1 ;  /* 0x00000069060f7211 */ /* 0x000fca00008f0c05 */
[----:B------:R0:W2:Y:S01]  /*1f60*/  @P3 LDG.E.LTC128B.U16 R5, desc[UR36][R14.64] ;  /* 0x000000240e053981 */ /* 0x0000a2000c1e1520 */
[----:B------:R-:W-:Y:S01]  /*1f70*/  LEA R10, P1, R92, UR4, 0x1 ;  /* 0x000000045c0a7c11 */ /* 0x000fe2000f8208ff */
[----:B------:R-:W-:Y:S01]  /*1f80*/  IMAD.WIDE.U32 R6, R107, R102, R8 ;  /* 0x000000666b067225 */ /* 0x000fe200078e0008 */
[----:B------:R-:W-:Y:S03]  /*1f90*/  BSSY B1, `(.L_x_34) ;  /* 0x0000012000017945 */ /* 0x000fe60003800000 */
[----:B------:R-:W-:Y:S02]  /*1fa0*/  IMAD.IADD R7, R99, 0x1, R7 ;  /* 0x0000000163077824 */ /* 0x000fe400078e0207 */
[----:B------:R-:W-:Y:S01]  /*1fb0*/  IMAD.WIDE.U32 R20, R89, R96, R6 ;  /* 0x0000006059147225 */ /* 0x000fe200078e0006 */
[----:B0-----:R-:W-:-:S03]  /*1fc0*/  SHF.L.U64.HI R15, R102, 0x3, R103 ;  /* 0x00000003660f7819 */ /* 0x001fc60000010267 */
[----:B------:R-:W-:Y:S01]  /*1fd0*/  IMAD.IADD R7, R97, 0x1, R21 ;  /* 0x0000000161077824 */ /* 0x000fe200078e0215 */
[----:B------:R-:W-:Y:S01]  /*1fe0*/  LEA R6, P4, R20, R104, 0x1 ;  /* 0x0000006814067211 */ /* 0x000fe200078808ff */
[----:B------:R-:W-:-:S03]  /*1ff0*/  IMAD.SHL.U32 R14, R102, 0x8, RZ ;  /* 0x00000008660e7824 */ /* 0x000fc600078e00ff */
[----:B------:R-:W-:Y:S01]  /*2000*/  LEA.HI.X R7, R20, R105, R7, 0x1, P4 ;  /* 0x0000006914077211 */ /* 0x000fe200020f0c07 */
[----:B--2---:R-:W-:-:S05]  /*2010*/  HADD2.F32 R11, -RZ, R5.H0_H0 ;  /* 0x20000005ff0b7230 */ /* 0x004fca0000004100 */
[----:B------:R-:W-:-:S04]  /*2020*/  FMUL R11, R11, R88 ;  /* 0x000000580b0b7220 */ /* 0x000fc80000400000 */
[----:B------:R-:W-:Y:S01]  /*2030*/  FFMA R24, R24, R23, R11 ;  /* 0x0000001718187223 */ /* 0x000fe2000000000b */
[----:B------:R-:W-:Y:S02]  /*2040*/  LEA.HI.X R11, R92, UR5, R109, 0x1, P1 ;  /* 0x000000055c0b7c11 */ /* 0x000fe400088f0c6d */
[----:B------:R-:W-:Y:S02]  /*2050*/  ISETP.GT.AND P1, PT, R4, 0x1, PT ;  /* 0x000000010400780c */ /* 0x000fe40003f24270 */
[----:B------:R-:W-:Y:S02]  /*2060*/  F2FP.F16.F32.PACK_AB R24, RZ, R24 ;  /* 0x00000018ff18723e */ /* 0x000fe400000000ff */
[----:B------:R-:W-:-:S03]  /*2070*/  ISETP.GT.AND P2, PT, R3, RZ, P1 ;  /* 0x000000ff0300720c */ /* 0x000fc60000f44270 */
[----:B------:R0:W-:Y:S10]  /*2080*/  @P3 STG.E.U16 desc[UR36][R10.64], R24 ;  /* 0x000000180a003986 */ /* 0x0001f4000c101524 */
[----:B------:R-:W-:Y:S05]  /*2090*/  @!P2 BRA `(.L_x_35) ;  /* 0x000000000004a947 */ /* 0x000fea0003800000 */
[----:B------:R1:W5:Y:S02]  /*20a0*/  LDG.E.LTC128B.U16 R5, desc[UR36][R6.64+0x2] ;  /* 0x0000022406057981 */ /* 0x000364000c1e1520 */
.L_x_35:
[----:B------:R-:W-:Y:S05]  /*20b0*/  BSYNC B1 ;  /* 0x0000000000017941 */ /* 0x000fea0003800000 */
.L_x_34:
[----:B-----5:R-:W-:Y:S01]  /*20c0*/  HADD2.F32 R93, -RZ, R5.H0_H0 ;  /* 0x20000005ff5d7230 */ /* 0x020fe20000004100 */
[----:B------:R-:W-:Y:S01]  /*20d0*/  ISETP.GT.AND P0, PT, R3, 0x8, P0 ;  /* 0x000000080300780c */ /* 0x000fe20000704270 */
[----:B------:R-:W-:Y:S01]  /*20e0*/  IMAD.WIDE.U32 R20, R107, R102, R14 ;  /* 0x000000666b147225 */ /* 0x000fe200078e000e */
[----:B0-----:R-:W-:-:S03]  /*20f0*/  PRMT R24, R5, 0x7610, R24 ;  /* 0x0000761005187816 */ /* 0x001fc60000000018 */
[----:B------:R-:W-:Y:S01]  /*2100*/  FMUL R12, R93, R88 ;  /* 0x000000585d0c7220 */ /* 0x000fe20000400000 */
[----:B------:R-:W-:Y:S01]  /*2110*/  IMAD.IADD R99, R99, 0x1, R21 ;  /* 0x0000000163637824 */ /* 0x000fe200078e0215 */
[----:B------:R-:W-:Y:S02]  /*2120*/  IADD3 R94, P3, R94, R20, RZ ;  /* 0x000000145e5e7210 */ /* 0x000fe40007f7e0ff */
[----:B------:R-:W-:-:S03]  /*2130*/  FFMA R12, R25, R23, R12 ;  /* 0x00000017190c7223 */ /* 0x000fc6000000000c */
[----:B------:R-:W-:Y:S01]  /*2140*/  IMAD.X R13, R99, 0x1, R13, P3 ;  /* 0x00000001630d7824 */ /* 0x000fe200018e060d */
[C---:B------:R-:W-:Y:S02]  /*2150*/  LEA R14, P3, R94.reuse, R104, 0x1 ;  /* 0x000000685e0e7211 */ /* 0x040fe400078608ff */
[----:B------:R-:W-:Y:S02]  /*2160*/  F2FP.F16.F32.PACK_AB R12, RZ, R12 ;  /* 0x0000000cff0c723e */ /* 0x000fe400000000ff */
[----:B------:R-:W-:Y:S02]  /*2170*/  LEA.HI.X R15, R94, R105, R13, 0x1, P3 ;  /* 0x000000695e0f7211 */ /* 0x000fe400018f0c0d */
[----:B------:R-:W-:-:S05]  /*2180*/  PRMT R21, R12, 0x7610, R21 ;  /* 0x000076100c157816 */ /* 0x000fca0000000015 */
[----:B------:R0:W-:Y:S04]  /*2190*/  @P2 STG.E.U16 desc[UR36][R10.64+0x2], R21 ;  /* 0x000002150a002986 */ /* 0x0001e8000c101524 */
[----:B------:R-:W2:Y:S01]  /*21a0*/  @P0 LDG.E.LTC128B.U16 R24, desc[UR36][R14.64] ;  /* 0x000000240e180981 */ /* 0x000ea2000c1e1520 */
[----:B------:R-:W-:Y:S01]  /*21b0*/  IADD3 R20, P2, R8, R20, RZ ;  /* 0x0000001408147210 */ /* 0x000fe20007f5e0ff */
[----:B------:R-:W-:Y:S01]  /*21c0*/  BSSY B1, `(.L_x_36) ;  /* 0x0000011000017945 */ /* 0x000fe20003800000 */
[C---:B------:R-:W-:Y:S02]  /*21d0*/  SHF.L.U64.HI R13, R100.reuse, 0x4, R101 ;  /* 0x00000004640d7819 */ /* 0x040fe40000010265 */
[----:B------:R-:W-:Y:S01]  /*21e0*/  ISETP.GT.AND P1, PT, R3, 0x8, P1 ;  /* 0x000000080300780c */ /* 0x000fe20000f24270 */
[----:B0-----:R-:W-:Y:S01]  /*21f0*/  IMAD.X R21, R9, 0x1, R99, P2 ;  /* 0x0000000109157824 */ /* 0x001fe200010e0663 */
[----:B------:R-:W-:Y:S01]  /*2200*/  LEA R12, P2, R100, R10, 0x4 ;  /* 0x0000000a640c7211 */ /* 0x000fe200078420ff */
[----:B------:R-:W-:-:S04]  /*2210*/  IMAD.WIDE.U32 R20, R89, R96, R20 ;  /* 0x0000006059147225 */ /* 0x000fc800078e0014 */
[----:B------:R-:W-:Y:S01]  /*2220*/  IMAD.X R13, R13, 0x1, R11, P2 ;  /* 0x000000010d0d7824 */ /* 0x000fe200010e060b */
[----:B------:R-:W-:Y:S01]  /*2230*/  LEA R8, P3, R20, R104, 0x1 ;  /* 0x0000006814087211 */ /* 0x000fe200078608ff */
[----:B------:R-:W-:-:S05]  /*2240*/  IMAD.IADD R9, R97, 0x1, R21 ;  /* 0x0000000161097824 */ /* 0x000fca00078e0215 */
[----:B------:R-:W-:Y:S01]  /*2250*/  LEA.HI.X R9, R20, R105, R9, 0x1, P3 ;  /* 0x0000006914097211 */ /* 0x000fe200018f0c09 */
[----:B--2---:R-:W-:-:S05]  /*2260*/  HADD2.F32 R5, -RZ, R24.H0_H0 ;  /* 0x20000018ff057230 */ /* 0x004fca0000004100 */
[----:B------:R-:W-:-:S04]  /*2270*/  FMUL R5, R5, R88 ;  /* 0x0000005805057220 */ /* 0x000fc80000400000 */
[----:B------:R-:W-:-:S05]  /*2280*/  FFMA R5, R26, R23, R5 ;  /* 0x000000171a057223 */ /* 0x000fca0000000005 */
[----:B------:R-:W-:-:S05]  /*2290*/  F2FP.F16.F32.PACK_AB R5, RZ, R5 ;  /* 0x00000005ff05723e */ /* 0x000fca00000000ff */
[----:B------:R0:W-:Y:S01]  /*22a0*/  @P0 STG.E.U16 desc[UR36][R12.64], R5 ;  /* 0x000000050c000986 */ /* 0x0001e2000c101524 */
[----:B------:R-:W-:Y:S05]  /*22b0*/  @!P1 BRA `(.L_x_37) ;  /* 0x0000000000049947 */ /* 0x000fea0003800000 */
[----:B------:R2:W5:Y:S02]  /*22c0*/  LDG.E.LTC128B.U16 R24, desc[UR36][R8.64+0x2] ;  /* 0x0000022408187981 */ /* 0x000564000c1e1520 */
.L_x_37:
[----:B------:R-:W-:Y:S05]  /*22d0*/  BSYNC B1 ;  /* 0x0000000000017941 */ /* 0x000fea0003800000 */
.L_x_36:
[----:B0----5:R-:W-:Y:S01]  /*22e0*/  HADD2.F32 R5, -RZ, R24.H0_H0 ;  /* 0x20000018ff057230 */ /* 0x021fe20000004100 */
[----:B------:R-:W-:Y:S01]  /*22f0*/  ISETP.GT.AND P0, PT, R4, 0x8, PT ;  /* 0x000000080400780c */ /* 0x000fe20003f04270 */
[----:B------:R-:W-:Y:S03]  /*2300*/  BSSY B1, `(.L_x_38) ;  /* 0x0000008000017945 */ /* 0x000fe60003800000 */
[----:B------:R-:W-:Y:S01]  /*2310*/  FMUL R14, R5, R88 ;  /* 0x00000058050e7220 */ /* 0x000fe20000400000 */
[----:B------:R-:W-:-:S03]  /*2320*/  ISETP.GT.AND P2, PT, R3, RZ, P0 ;  /* 0x000000ff0300720c */ /* 0x000fc60000744270 */
[----:B------:R-:W-:-:S05]  /*2330*/  FFMA R14, R27, R23, R14 ;  /* 0x000000171b0e7223 */ /* 0x000fca000000000e */
[----:B------:R-:W-:-:S05]  /*2340*/  F2FP.F16.F32.PACK_AB R14, RZ, R14 ;  /* 0x0000000eff0e723e */ /* 0x000fca00000000ff */
[----:B------:R0:W-:Y:S01]  /*2350*/  @P1 STG.E.U16 desc[UR36][R12.64+0x2], R14 ;  /* 0x0000020e0c001986 */ /* 0x0001e2000c101524 */
[----:B------:R-:W-:Y:S05]  /*2360*/  @!P2 BRA `(.L_x_39) ;  /* 0x000000000004a947 */ /* 0x000fea0003800000 */
[----:B------:R3:W5:Y:S02]  /*2370*/  LDG.E.LTC128B.U16 R24, desc[UR36][R6.64+0x10] ;  /* 0x0000102406187981 */ /* 0x000764000c1e1520 */
.L_x_39:
[----:B------:R-:W-:Y:S05]  /*2380*/  BSYNC B1 ;  /* 0x0000000000017941 */ /* 0x000fea0003800000 */
.L_x_38:
[----:B-----5:R-:W-:Y:S01]  /*2390*/  HADD2.F32 R5, -RZ, R24.H0_H0 ;  /* 0x20000018ff057230 */ /* 0x020fe20000004100 */
        /* <DEDUP_REMOVED lines=9> */
.L_x_41:
[----:B------:R-:W-:Y:S05]  /*2430*/  BSYNC B1 ;  /* 0x0000000000017941 */ /* 0x000fea0003800000 */
.L_x_40:
[----:B----45:R-:W-:Y:S01]  /*2440*/  HADD2.F32 R5, -RZ, R24.H0_H0 ;  /* 0x20000018ff057230 */ /* 0x030fe20000004100 */
[----:B------:R-:W-:Y:S01]  /*2450*/  ISETP.GT.AND P0, PT, R3, 0x8, P0 ;  /* 0x000000080300780c */ /* 0x000fe20000704270 */
[----:B------:R-:W-:Y:S03]  /*2460*/  BSSY B1, `(.L_x_42) ;  /* 0x0000007000017945 */ /* 0x000fe60003800000 */
[----:B0-----:R-:W-:-:S04]  /*2470*/  FMUL R14, R5, R88 ;  /* 0x00000058050e7220 */ /* 0x001fc80000400000 */
[----:B------:R-:W-:-:S05]  /*2480*/  FFMA R14, R29, R23, R14 ;  /* 0x000000171d0e7223 */ /* 0x000fca000000000e */
[----:B------:R-:W-:-:S05]  /*2490*/  F2FP.F16.F32.PACK_AB R14, RZ, R14 ;  /* 0x0000000eff0e723e */ /* 0x000fca00000000ff */
[----:B------:R0:W-:Y:S01]  /*24a0*/  @P3 STG.E.U16 desc[UR36][R10.64+0x12], R14 ;  /* 0x0000120e0a003986 */ /* 0x0001e2000c101524 */
[----:B------:R-:W-:Y:S05]  /*24b0*/  @!P0 BRA `(.L_x_43) ;  /* 0x0000000000048947 */ /* 0x000fea0003800000 */
[----:B------:R4:W5:Y:S02]  /*24c0*/  LDG.E.LTC128B.U16 R24, desc[UR36][R8.64+0x10] ;  /* 0x0000102408187981 */ /* 0x000964000c1e1520 */
.L_x_43:
[----:B------:R-:W-:Y:S05]  /*24d0*/  BSYNC B1 ;  /* 0x0000000000017941 */ /* 0x000fea0003800000 */
.L_x_42:
[----:B-----5:R-:W-:Y:S01]  /*24e0*/  HADD2.F32 R5, -RZ, R24.H0_H0 ;  /* 0x20000018ff057230 */ /* 0x020fe20000004100 */
[----:B------:R-:W-:Y:S01]  /*24f0*/  ISETP.GT.AND P1, PT, R3, 0x8, P1 ;  /* 0x000000080300780c */ /* 0x000fe20000f24270 */
[----:B------:R-:W-:Y:S03]  /*2500*/  BSSY B1, `(.L_x_44) ;  /* 0x0000007000017945 */ /* 0x000fe60003800000 */
[----:B------:R-:W-:-:S04]  /*2510*/  FMUL R5, R5, R88 ;  /* 0x0000005805057220 */ /* 0x000fc80000400000 */
[----:B------:R-:W-:-:S05]  /*2520*/  FFMA R5, R30, R23, R5 ;  /* 0x000000171e057223 */ /* 0x000fca0000000005 */
[----:B------:R-:W-:-:S05]  /*2530*/  F2FP.F16.F32.PACK_AB R5, RZ, R5 ;  /* 0x00000005ff05723e */ /* 0x000fca00000000ff */
[----:B------:R0:W-:Y:S01]  /*2540*/  @P0 STG.E.U16 desc[UR36][R12.64+0x10], R5 ;  /* 0x000010050c000986 */ /* 0x0001e2000c101524 */
[----:B------:R-:W-:Y:S05]  /*2550*/  @!P1 BRA `(.L_x_45) ;  /* 0x0000000000049947 */ /* 0x000fea0003800000 */
[----:B------:R0:W5:Y:S02]  /*2560*/  LDG.E.LTC128B.U16 R24, desc[UR36][R8.64+0x12] ;  /* 0x0000122408187981 */ /* 0x000164000c1e1520 */
.L_x_45:
[----:B------:R-:W-:Y:S05]  /*2570*/  BSYNC B1 ;  /* 0x0000000000017941 */ /* 0x000fea0003800000 */
.L_x_44:
        /* <DEDUP_REMOVED lines=10> */
.L_x_47:
[----:B------:R-:W-:Y:S05]  /*2620*/  BSYNC B1 ;  /* 0x0000000000017941 */ /* 0x000fea0003800000 */
.L_x_46:
        /* <DEDUP_REMOVED lines=10> */
.L_x_49:
[----:B------:R-:W-:Y:S05]  /*26d0*/  BSYNC B1 ;  /* 0x0000000000017941 */ /* 0x000fea0003800000 */
.L_x_48:
[----:B0----5:R-:W-:Y:S01]  /*26e0*/  HADD2.F32 R5, -RZ, R24.H0_H0 ;  /* 0x20000018ff057230 */ /* 0x021fe20000004100 */
        /* <DEDUP_REMOVED lines=8> */
.L_x_51:
[----:B------:R-:W-:Y:S05]  /*2770*/  BSYNC B1 ;  /* 0x0000000000017941 */ /* 0x000fea0003800000 */
.L_x_50:
        /* <DEDUP_REMOVED lines=9> */
.L_x_53:
[----:B------:R-:W-:Y:S05]  /*2810*/  BSYNC B1 ;  /* 0x0000000000017941 */ /* 0x000fea0003800000 */
.L_x_52:
        /* <DEDUP_REMOVED lines=10> */
.L_x_55:
[----:B------:R-:W-:Y:S05]  /*28c0*/  BSYNC B1 ;  /* 0x0000000000017941 */ /* 0x000fea0003800000 */
.L_x_54:
        /* <DEDUP_REMOVED lines=10> */
.L_x_57:
[----:B------:R-:W-:Y:S05]  /*2970*/  BSYNC B1 ;  /* 0x0000000000017941 */ /* 0x000fea0003800000 */
.L_x_56:
        /* <DEDUP_REMOVED lines=9> */
.L_x_59:
[----:B------:R-:W-:Y:S05]  /*2a10*/  BSYNC B1 ;  /* 0x0000000000017941 */ /* 0x000fea0003800000 */
.L_x_58:
        /* <DEDUP_REMOVED lines=9> */
.L_x_61:
[----:B------:R-:W-:Y:S05]  /*2ab0*/  BSYNC B1 ;  /* 0x0000000000017941 */ /* 0x000fea0003800000 */
.L_x_60:
        /* <DEDUP_REMOVED lines=10> */
.L_x_63:
[----:B------:R-:W-:Y:S05]  /*2b60*/  BSYNC B1 ;  /* 0x0000000000017941 */ /* 0x000fea0003800000 */
.L_x_62:
        /* <DEDUP_REMOVED lines=10> */
.L_x_65:
[----:B------:R-:W-:Y:S05]  /*2c10*/  BSYNC B1 ;  /* 0x0000000000017941 */ /* 0x000fea0003800000 */
.L_x_64:
        /* <DEDUP_REMOVED lines=9> */
.L_x_67:
[----:B------:R-:W-:Y:S05]  /*2cb0*/  BSYNC B1 ;  /* 0x0000000000017941 */ /* 0x000fea0003800000 */
.L_x_66:
        /* <DEDUP_REMOVED lines=9> */
.L_x_69:
[----:B------:R-:W-:Y:S05]  /*2d50*/  BSYNC B1 ;  /* 0x0000000000017941 */ /* 0x000fea0003800000 */
.L_x_68:
        /* <DEDUP_REMOVED lines=10> */
.L_x_71:
[----:B------:R-:W-:Y:S05]  /*2e00*/  BSYNC B1 ;  /* 0x0000000000017941 */ /* 0x000fea0003800000 */
.L_x_70:
        /* <DEDUP_REMOVED lines=10> */
.L_x_73:
[----:B------:R-:W-:Y:S05]  /*2eb0*/  BSYNC B1 ;  /* 0x0000000000017941 */ /* 0x000fea0003800000 */
.L_x_72:
        /* <DEDUP_REMOVED lines=9> */
.L_x_75:
[----:B------:R-:W-:Y:S05]  /*2f50*/  BSYNC B1 ;  /* 0x0000000000017941 */ /* 0x000fea0003800000 */
.L_x_74:
        /* <DEDUP_REMOVED lines=9> */
.L_x_77:
[----:B------:R-:W-:Y:S05]  /*2ff0*/  BSYNC B1 ;  /* 0x0000000000017941 */ /* 0x000fea0003800000 */
.L_x_76:
        /* <DEDUP_REMOVED lines=10> */
.L_x_79:
[----:B------:R-:W-:Y:S05]  /*30a0*/  BSYNC B1 ;  /* 0x0000000000017941 */ /* 0x000fea0003800000 */
.L_x_78:
        /* <DEDUP_REMOVED lines=10> */
.L_x_81:
[----:B------:R-:W-:Y:S05]  /*3150*/  BSYNC B1 ;  /* 0x0000000000017941 */ /* 0x000fea0003800000 */
.L_x_80:
        /* <DEDUP_REMOVED lines=9> */
.L_x_83:
[----:B------:R-:W-:Y:S05]  /*31f0*/  BSYNC B1 ;  /* 0x0000000000017941 */ /* 0x000fea0003800000 */
.L_x_82:
        /* <DEDUP_REMOVED lines=9> */
.L_x_85:
[----:B------:R-:W-:Y:S05]  /*3290*/  BSYNC B1 ;  /* 0x0000000000017941 */ /* 0x000fea0003800000 */
.L_x_84:
        /* <DEDUP_REMOVED lines=10> */
.L_x_87:
[----:B------:R-:W-:Y:S05]  /*3340*/  BSYNC B1 ;  /* 0x0000000000017941 */ /* 0x000fea0003800000 */
.L_x_86:
        /* <DEDUP_REMOVED lines=10> */
.L_x_89:
[----:B------:R-:W-:Y:S05]  /*33f0*/  BSYNC B1 ;  /* 0x0000000000017941 */ /* 0x000fea0003800000 */
.L_x_88:
        /* <DEDUP_REMOVED lines=9> */
.L_x_91:
[----:B------:R-:W-:Y:S05]  /*3490*/  BSYNC B1 ;  /* 0x0000000000017941 */ /* 0x000fea0003800000 */
.L_x_90:
        /* <DEDUP_REMOVED lines=9> */
.L_x_93:
[----:B------:R-:W-:Y:S05]  /*3530*/  BSYNC B1 ;  /* 0x0000000000017941 */ /* 0x000fea0003800000 */
.L_x_92:
        /* <DEDUP_REMOVED lines=10> */
.L_x_95:
[----:B------:R-:W-:Y:S05]  /*35e0*/  BSYNC B1 ;  /* 0x0000000000017941 */ /* 0x000fea0003800000 */
.L_x_94:
        /* <DEDUP_REMOVED lines=10> */
.L_x_97:
[----:B------:R-:W-:Y:S05]  /*3690*/  BSYNC B1 ;  /* 0x0000000000017941 */ /* 0x000fea0003800000 */
.L_x_96:
        /* <DEDUP_REMOVED lines=9> */
.L_x_99:
[----:B------:R-:W-:Y:S05]  /*3730*/  BSYNC B1 ;  /* 0x0000000000017941 */ /* 0x000fea0003800000 */
.L_x_98:
        /* <DEDUP_REMOVED lines=9> */
.L_x_101:
[----:B------:R-:W-:Y:S05]  /*37d0*/  BSYNC B1 ;  /* 0x0000000000017941 */ /* 0x000fea0003800000 */
.L_x_100:
        /* <DEDUP_REMOVED lines=10> */
.L_x_103:
[----:B------:R-:W-:Y:S05]  /*3880*/  BSYNC B1 ;  /* 0x0000000000017941 */ /* 0x000fea0003800000 */
.L_x_102:
        /* <DEDUP_REMOVED lines=10> */
.L_x_105:
[----:B------:R-:W-:Y:S05]  /*3930*/  BSYNC B1 ;  /* 0x0000000000017941 */ /* 0x000fea0003800000 */
.L_x_104:
        /* <DEDUP_REMOVED lines=9> */
.L_x_107:
[----:B------:R-:W-:Y:S05]  /*39d0*/  BSYNC B1 ;  /* 0x0000000000017941 */ /* 0x000fea0003800000 */
.L_x_106:
        /* <DEDUP_REMOVED lines=9> */
.L_x_109:
[----:B------:R-:W-:Y:S05]  /*3a70*/  BSYNC B1 ;  /* 0x0000000000017941 */ /* 0x000fea0003800000 */
.L_x_108:
        /* <DEDUP_REMOVED lines=10> */
.L_x_111:
[----:B------:R-:W-:Y:S05]  /*3b20*/  BSYNC B1 ;  /* 0x0000000000017941 */ /* 0x000fea0003800000 */
.L_x_110:
        /* <DEDUP_REMOVED lines=10> */
.L_x_113:
[----:B------:R-:W-:Y:S05]  /*3bd0*/  BSYNC B1 ;  /* 0x0000000000017941 */ /* 0x000fea0003800000 */
.L_x_112:
        /* <DEDUP_REMOVED lines=9> */
.L_x_115:
[----:B------:R-:W-:Y:S05]  /*3c70*/  BSYNC B1 ;  /* 0x0000000000017941 */ /* 0x000fea0003800000 */
.L_x_114:
        /* <DEDUP_REMOVED lines=9> */
.L_x_117:
[----:B------:R-:W-:Y:S05]  /*3d10*/  BSYNC B1 ;  /* 0x0000000000017941 */ /* 0x000fea0003800000 */
.L_x_116:
        /* <DEDUP_REMOVED lines=10> */
.L_x_119:
[----:B------:R-:W-:Y:S05]  /*3dc0*/  BSYNC B1 ;  /* 0x0000000000017941 */ /* 0x000fea0003800000 */
.L_x_118:
        /* <DEDUP_REMOVED lines=10> */
.L_x_121:
[----:B------:R-:W-:Y:S05]  /*3e70*/  BSYNC B1 ;  /* 0x0000000000017941 */ /* 0x000fea0003800000 */
.L_x_120:
        /* <DEDUP_REMOVED lines=9> */
.L_x_123:
[----:B------:R-:W-:Y:S05]  /*3f10*/  BSYNC B1 ;  /* 0x0000000000017941 */ /* 0x000fea0003800000 */
.L_x_122:
        /* <DEDUP_REMOVED lines=9> */
.L_x_125:
[----:B------:R-:W-:Y:S05]  /*3fb0*/  BSYNC B1 ;  /* 0x0000000000017941 */ /* 0x000fea0003800000 */
.L_x_124:
        /* <DEDUP_REMOVED lines=10> */
.L_x_127:
[----:B------:R-:W-:Y:S05]  /*4060*/  BSYNC B1 ;  /* 0x0000000000017941 */ /* 0x000fea0003800000 */
.L_x_126:
        /* <DEDUP_REMOVED lines=10> */
.L_x_129:
[----:B------:R-:W-:Y:S05]  /*4110*/  BSYNC B1 ;  /* 0x0000000000017941 */ /* 0x000fea0003800000 */
.L_x_128:
        /* <DEDUP_REMOVED lines=9> */
.L_x_131:
[----:B------:R-:W-:Y:S05]  /*41b0*/  BSYNC B1 ;  /* 0x0000000000017941 */ /* 0x000fea0003800000 */
.L_x_130:
        /* <DEDUP_REMOVED lines=9> */
.L_x_133:
[----:B------:R-:W-:Y:S05]  /*4250*/  BSYNC B1 ;  /* 0x0000000000017941 */ /* 0x000fea0003800000 */
.L_x_132:
        /* <DEDUP_REMOVED lines=10> */
.L_x_135:
[----:B------:R-:W-:Y:S05]  /*4300*/  BSYNC B1 ;  /* 0x0000000000017941 */ /* 0x000fea0003800000 */
.L_x_134:
        /* <DEDUP_REMOVED lines=10> */
.L_x_137:
[----:B------:R-:W-:Y:S05]  /*43b0*/  BSYNC B1 ;  /* 0x0000000000017941 */ /* 0x000fea0003800000 */
.L_x_136:
        /* <DEDUP_REMOVED lines=9> */
.L_x_139:
[----:B------:R-:W-:Y:S05]  /*4450*/  BSYNC B1 ;  /* 0x0000000000017941 */ /* 0x000fea0003800000 */
.L_x_138:
        /* <DEDUP_REMOVED lines=9> */
.L_x_141:
[----:B------:R-:W-:Y:S05]  /*44f0*/  BSYNC B1 ;  /* 0x0000000000017941 */ /* 0x000fea0003800000 */
.L_x_140:
        /* <DEDUP_REMOVED lines=10> */
.L_x_143:
[----:B------:R-:W-:Y:S05]  /*45a0*/  BSYNC B1 ;  /* 0x0000000000017941 */ /* 0x000fea0003800000 */
.L_x_142:
        /* <DEDUP_REMOVED lines=10> */
.L_x_145:
[----:B------:R-:W-:Y:S05]  /*4650*/  BSYNC B1 ;  /* 0x0000000000017941 */ /* 0x000fea0003800000 */
.L_x_144:
        /* <DEDUP_REMOVED lines=9> */
.L_x_147:
[----:B------:R-:W-:Y:S05]  /*46f0*/  BSYNC B1 ;  /* 0x0000000000017941 */ /* 0x000fea0003800000 */
.L_x_146:
        /* <DEDUP_REMOVED lines=9> */
.L_x_149:
[----:B------:R-:W-:Y:S05]  /*4790*/  BSYNC B1 ;  /* 0x0000000000017941 */ /* 0x000fea0003800000 */
.L_x_148:
        /* <DEDUP_REMOVED lines=10> */
.L_x_151:
[----:B------:R-:W-:Y:S05]  /*4840*/  BSYNC B1 ;  /* 0x0000000000017941 */ /* 0x000fea0003800000 */
.L_x_150:
[----:B-----5:R-:W-:Y:S01]  /*4850*/  HADD2.F32 R5, -RZ, R24.H0_H0 ;  /* 0x20000018ff057230 */ /* 0x020fe20000004100 */
[----:B------:R-:W-:Y:S01]  /*4860*/  ISETP.GT.AND P1, PT, R4, 0x79, PT ;  /* 0x000000790400780c */ /* 0x000fe20003f24270 */
[----:B------:R-:W-:Y:S01]  /*4870*/  @P2 IMAD.MOV.U32 R4, RZ, RZ, R10 ;  /* 0x000000ffff042224 */ /* 0x000fe200078e000a */
[----:B------:R-:W-:Y:S02]  /*4880*/  BSSY B1, `(.L_x_152) ;  /* 0x000000a000017945 */ /* 0x000fe40003800000 */
[----:B------:R-:W-:Y:S01]  /*4890*/  FMUL R5, R5, R88 ;  /* 0x0000005805057220 */ /* 0x000fe20000400000 */
[----:B------:R-:W-:-:S03]  /*48a0*/  ISETP.GT.AND P3, PT, R3, RZ, P1 ;  /* 0x000000ff0300720c */ /* 0x000fc60000f64270 */
[----:B------:R-:W-:-:S05]  /*48b0*/  FFMA R5, R84, R23, R5 ;  /* 0x0000001754057223 */ /* 0x000fca0000000005 */
[----:B------:R-:W-:-:S04]  /*48c0*/  F2FP.F16.F32.PACK_AB R5, RZ, R5 ;  /* 0x00000005ff05723e */ /* 0x000fc800000000ff */
[----:B0-----:R-:W-:Y:S01]  /*48d0*/  PRMT R14, R5, 0x7610, R14 ;  /* 0x00007610050e7816 */ /* 0x001fe2000000000e */
[----:B------:R-:W-:-:S05]  /*48e0*/  @P2 IMAD.MOV.U32 R5, RZ, RZ, R11 ;  /* 0x000000ffff052224 */ /* 0x000fca00078e000b */
[----:B------:R0:W-:Y:S01]  /*48f0*/  @P2 STG.E.U16 desc[UR36][R4.64+0xf0], R14 ;  /* 0x0000f00e04002986 */ /* 0x0001e2000c101524 */
[----:B------:R-:W-:Y:S05]  /*4900*/  @!P3 BRA `(.L_x_153) ;  /* 0x000000000004b947 */ /* 0x000fea0003800000 */
[----:B------:R0:W5:Y:S02]  /*4910*/  LDG.E.LTC128B.U16 R24, desc[UR36][R6.64+0xf2] ;  /* 0x0000f22406187981 */ /* 0x000164000c1e1520 */
.L_x_153:
[----:B------:R-:W-:Y:S05]  /*4920*/  BSYNC B1 ;  /* 0x0000000000017941 */ /* 0x000fea0003800000 */
.L_x_152:
        /* <DEDUP_REMOVED lines=9> */
.L_x_155:
[----:B------:R-:W-:Y:S05]  /*49c0*/  BSYNC B1 ;  /* 0x0000000000017941 */ /* 0x000fea0003800000 */
.L_x_154:
[----:B-----5:R-:W-:Y:S01]  /*49d0*/  HADD2.F32 R5, -RZ, R24.H0_H0 ;  /* 0x20000018ff057230 */ /* 0x020fe20000004100 */
[----:B------:R-:W-:Y:S01]  /*49e0*/  ISETP.GT.AND P1, PT, R3, 0x8, P1 ;  /* 0x000000080300780c */ /* 0x000fe20000f24270 */
[----:B0-----:R-:W-:Y:S01]  /*49f0*/  @P0 IMAD.MOV.U32 R4, RZ, RZ, R12 ;  /* 0x000000ffff040224 */ /* 0x001fe200078e000c */
[----:B------:R-:W-:Y:S02]  /*4a00*/  BSSY B1, `(.L_x_156) ;  /* 0x0000009000017945 */ /* 0x000fe40003800000 */
[----:B------:R-:W-:-:S04]  /*4a10*/  FMUL R5, R5, R88 ;  /* 0x0000005805057220 */ /* 0x000fc80000400000 */
[----:B------:R-:W-:-:S05]  /*4a20*/  FFMA R5, R86, R23, R5 ;  /* 0x0000001756057223 */ /* 0x000fca0000000005 */
[----:B------:R-:W-:-:S04]  /*4a30*/  F2FP.F16.F32.PACK_AB R5, RZ, R5 ;  /* 0x00000005ff05723e */ /* 0x000fc800000000ff */
[----:B-1-3--:R-:W-:Y:S01]  /*4a40*/  PRMT R6, R5, 0x7610, R6 ;  /* 0x0000761005067816 */ /* 0x00afe20000000006 */
[----:B------:R-:W-:-:S05]  /*4a50*/  @P0 IMAD.MOV.U32 R5, RZ, RZ, R13 ;  /* 0x000000ffff050224 */ /* 0x000fca00078e000d */
[----:B------:R0:W-:Y:S01]  /*4a60*/  @P0 STG.E.U16 desc[UR36][R4.64+0xf0], R6 ;  /* 0x0000f00604000986 */ /* 0x0001e2000c101524 */
[----:B------:R-:W-:Y:S05]  /*4a70*/  @!P1 BRA `(.L_x_157) ;  /* 0x0000000000049947 */ /* 0x000fea0003800000 */
[----:B------:R1:W5:Y:S02]  /*4a80*/  LDG.E.LTC128B.U16 R24, desc[UR36][R8.64+0xf2] ;  /* 0x0000f22408187981 */ /* 0x000364000c1e1520 */
.L_x_157:
[----:B------:R-:W-:Y:S05]  /*4a90*/  BSYNC B1 ;  /* 0x0000000000017941 */ /* 0x000fea0003800000 */
.L_x_156:
[----:B------:R-:W-:Y:S05]  /*4aa0*/  @!P1 BRA `(.L_x_158) ;  /* 0x0000001000d09947 */ /* 0x000fea0003800000 */
[----:B-----5:R-:W-:-:S05]  /*4ab0*/  HADD2.F32 R3, -RZ, R24.H0_H0 ;  /* 0x20000018ff037230 */ /* 0x020fca0000004100 */
[----:B0-----:R-:W-:-:S04]  /*4ac0*/  FMUL R4, R3, R88 ;  /* 0x0000005803047220 */ /* 0x001fc80000400000 */
[----:B------:R-:W-:-:S05]  /*4ad0*/  FFMA R4, R87, R23, R4 ;  /* 0x0000001757047223 */ /* 0x000fca0000000004 */
[----:B------:R-:W-:-:S05]  /*4ae0*/  F2FP.F16.F32.PACK_AB R4, RZ, R4 ;  /* 0x00000004ff04723e */ /* 0x000fca00000000ff */
[----:B------:R3:W-:Y:S01]  /*4af0*/  STG.E.U16 desc[UR36][R12.64+0xf2], R4 ;  /* 0x0000f2040c007986 */ /* 0x0007e2000c101524 */
[----:B------:R-:W-:Y:S05]  /*4b00*/  BRA `(.L_x_158) ;  /* 0x0000001000b87947 */ /* 0x000fea0003800000 */
.L_x_33:
[----:B------:R-:W-:Y:S01]  /*4b10*/  ISETP.GT.AND P2, PT, R4, 0x1, PT ;  /* 0x000000010400780c */ /* 0x000fe20003f44270 */
[----:B------:R-:W-:Y:S01]  /*4b20*/  ULDC.64 UR4, c[0x0][0x5c0] ;  /* 0x0001700000047ab9 */ /* 0x000fe20000000a00 */
[-C--:B------:R-:W-:Y:S01]  /*4b30*/  FMUL R24, R24, R23.reuse ;  /* 0x0000001718187220 */ /* 0x080fe20000400000 */
[-C--:B------:R-:W-:Y:S01]  /*4b40*/  FMUL R25, R25, R23.reuse ;  /* 0x0000001719197220 */ /* 0x080fe20000400000 */
[----:B------:R-:W-:Y:S01]  /*4b50*/  ISETP.GT.AND P1, PT, R3, RZ, P2 ;  /* 0x000000ff0300720c */ /* 0x000fe20001724270 */
[-C--:B------:R-:W-:Y:S01]  /*4b60*/  FMUL R26, R26, R23.reuse ;  /* 0x000000171a1a7220 */ /* 0x080fe20000400000 */
[----:B------:R-:W-:Y:S01]  /*4b70*/  LEA R6, P4, R92, UR4, 0x1 ;  /* 0x000000045c067c11 */ /* 0x000fe2000f8808ff */
[-C--:B------:R-:W-:Y:S01]  /*4b80*/  FMUL R27, R27, R23.reuse ;  /* 0x000000171b1b7220 */ /* 0x080fe20000400000 */
[----:B------:R-:W-:Y:S01]  /*4b90*/  F2FP.F16.F32.PACK_AB R24, RZ, R24 ;  /* 0x00000018ff18723e */ /* 0x000fe200000000ff */
[-C--:B------:R-:W-:Y:S01]  /*4ba0*/  FMUL R28, R28, R23.reuse ;  /* 0x000000171c1c7220 */ /* 0x080fe20000400000 */
[----:B------:R-:W-:Y:S01]  /*4bb0*/  LEA.HI.X R7, R92, UR5, R109, 0x1, P4 ;  /* 0x000000055c077c11 */ /* 0x000fe2000a0f0c6d */
[----:B------:R-:W-:Y:S01]  /*4bc0*/  FMUL R29, R29, R23 ;  /* 0x000000171d1d7220 */ /* 0x000fe20000400000 */
[----:B------:R-:W-:Y:S01]  /*4bd0*/  F2FP.F16.F32.PACK_AB R25, RZ, R25 ;  /* 0x00000019ff19723e */ /* 0x000fe200000000ff */
[-C--:B------:R-:W-:Y:S01]  /*4be0*/  FMUL R30, R30, R23.reuse ;  /* 0x000000171e1e7220 */ /* 0x080fe20000400000 */
[----:B------:R-:W-:Y:S01]  /*4bf0*/  ISETP.GT.AND P2, PT, R3, 0x8, P2 ;  /* 0x000000080300780c */ /* 0x000fe20001744270 */
[----:B------:R-:W-:Y:S01]  /*4c00*/  @P3 STG.E.U16 desc[UR36][R6.64], R24 ;  /* 0x0000001806003986 */ /* 0x000fe2000c101524 */
[C---:B------:R-:W-:Y:S01]  /*4c10*/  SHF.L.U64.HI R101, R100.reuse, 0x4, R101 ;  /* 0x0000000464657819 */ /* 0x040fe20000010265 */
[-C--:B------:R-:W-:Y:S01]  /*4c20*/  FMUL R31, R31, R23.reuse ;  /* 0x000000171f1f7220 */ /* 0x080fe20000400000 */
[----:B------:R-:W-:Y:S01]  /*4c30*/  LEA R8, P3, R100, R6, 0x4 ;  /* 0x0000000664087211 */ /* 0x000fe200078620ff */
[----:B------:R-:W-:Y:S01]  /*4c40*/  @P1 STG.E.U16 desc[UR36][R6.64+0x2], R25 ;  /* 0x0000021906001986 */ /* 0x000fe2000c101524 */
[----:B------:R-:W-:Y:S01]  /*4c50*/  ISETP.GT.AND P1, PT, R3, 0x8, P0 ;  /* 0x000000080300780c */ /* 0x000fe20000724270 */
[----:B------:R-:W-:Y:S01]  /*4c60*/  FMUL R32, R32, R23 ;  /* 0x0000001720207220 */ /* 0x000fe20000400000 */
[----:B------:R-:W-:Y:S01]  /*4c70*/  F2FP.F16.F32.PACK_AB R26, RZ, R26 ;  /* 0x0000001aff1a723e */ /* 0x000fe200000000ff */
[----:B------:R-:W-:Y:S01]  /*4c80*/  IMAD.X R9, R101, 0x1, R7, P3 ;  /* 0x0000000165097824 */ /* 0x000fe200018e0607 */
[----:B------:R-:W-:Y:S01]  /*4c90*/  F2FP.F16.F32.PACK_AB R27, RZ, R27 ;  /* 0x0000001bff1b723e */ /* 0x000fe200000000ff */
[-C--:B------:R-:W-:Y:S01]  /*4ca0*/  FMUL R33, R33, R23.reuse ;  /* 0x0000001721217220 */ /* 0x080fe20000400000 */
[----:B------:R-:W-:Y:S01]  /*4cb0*/  ISETP.GT.AND P0, PT, R4, 0x8, PT ;  /* 0x000000080400780c */ /* 0x000fe20003f04270 */
[-C--:B------:R-:W-:Y:S01]  /*4cc0*/  FMUL R34, R34, R23.reuse ;  /* 0x0000001722227220 */ /* 0x080fe20000400000 */
[----:B------:R-:W-:Y:S01]  /*4cd0*/  F2FP.F16.F32.PACK_AB R28, RZ, R28 ;  /* 0x0000001cff1c723e */ /* 0x000fe200000000ff */
[-C--:B------:R-:W-:Y:S01]  /*4ce0*/  FMUL R35, R35, R23.reuse ;  /* 0x0000001723237220 */ /* 0x080fe20000400000 */
[C---:B------:R-:W-:Y:S01]  /*4cf0*/  ISETP.GT.AND P4, PT, R3.reuse, RZ, P0 ;  /* 0x000000ff0300720c */ /* 0x040fe20000784270 */
[----:B------:R-:W-:Y:S01]  /*4d00*/  FMUL R36, R36, R23 ;  /* 0x0000001724247220 */ /* 0x000fe20000400000 */
[----:B------:R-:W-:Y:S01]  /*4d10*/  F2FP.F16.F32.PACK_AB R29, RZ, R29 ;  /* 0x0000001dff1d723e */ /* 0x000fe200000000ff */
[----:B------:R-:W-:Y:S01]  /*4d20*/  @P1 STG.E.U16 desc[UR36][R8.64], R26 ;  /* 0x0000001a08001986 */ /* 0x000fe2000c101524 */
[----:B------:R-:W-:Y:S01]  /*4d30*/  ISETP.GT.AND P1, PT, R3, 0x8, P0 ;  /* 0x000000080300780c */ /* 0x000fe20000724270 */
[-C--:B------:R-:W-:Y:S01]  /*4d40*/  FMUL R37, R37, R23.reuse ;  /* 0x0000001725257220 */ /* 0x080fe20000400000 */
[----:B------:R-:W-:Y:S01]  /*4d50*/  F2FP.F16.F32.PACK_AB R30, RZ, R30 ;  /* 0x0000001eff1e723e */ /* 0x000fe200000000ff */
[----:B------:R-:W-:Y:S01]  /*4d60*/  @P2 STG.E.U16 desc[UR36][R8.64+0x2], R27 ;  /* 0x0000021b08002986 */ /* 0x000fe2000c101524 */
[----:B------:R-:W-:Y:S01]  /*4d70*/  ISETP.GT.AND P2, PT, R4, 0x9, PT ;  /* 0x000000090400780c */ /* 0x000fe20003f44270 */
[----:B------:R-:W-:Y:S01]  /*4d80*/  FMUL R38, R38, R23 ;  /* 0x0000001726267220 */ /* 0x000fe20000400000 */
[----:B------:R-:W-:Y:S01]  /*4d90*/  F2FP.F16.F32.PACK_AB R31, RZ, R31 ;  /* 0x0000001fff1f723e */ /* 0x000fe200000000ff */
[-C--:B------:R-:W-:Y:S01]  /*4da0*/  FMUL R39, R39, R23.reuse ;  /* 0x0000001727277220 */ /* 0x080fe20000400000 */
[C---:B------:R-:W-:Y:S01]  /*4db0*/  ISETP.GT.AND P3, PT, R3.reuse, RZ, P2 ;  /* 0x000000ff0300720c */ /* 0x040fe20001764270 */
[----:B------:R-:W-:Y:S01]  /*4dc0*/  @P4 STG.E.U16 desc[UR36][R6.64+0x10], R28 ;  /* 0x0000101c06004986 */ /* 0x000fe2000c101524 */
[----:B------:R-:W-:Y:S01]  /*4dd0*/  ISETP.GT.AND P2, PT, R3, 0x8, P2 ;  /* 0x000000080300780c */ /* 0x000fe20001744270 */
[-C--:B------:R-:W-:Y:S01]  /*4de0*/  FMUL R40, R40, R23.reuse ;  /* 0x0000001728287220 */ /* 0x080fe20000400000 */
[----:B------:R-:W-:Y:S01]  /*4df0*/  ISETP.GT.AND P0, PT, R4, 0x10, PT ;  /* 0x000000100400780c */ /* 0x000fe20003f04270 */
[-C--:B------:R-:W-:Y:S01]  /*4e00*/  FMUL R41, R41, R23.reuse ;  /* 0x0000001729297220 */ /* 0x080fe20000400000 */
[----:B------:R-:W-:Y:S01]  /*4e10*/  F2FP.F16.F32.PACK_AB R32, RZ, R32 ;  /* 0x00000020ff20723e */ /* 0x000fe200000000ff */
[-C--:B------:R-:W-:Y:S01]  /*4e20*/  FMUL R42, R42, R23.reuse ;  /* 0x000000172a2a7220 */ /* 0x080fe20000400000 */
[----:B------:R-:W-:Y:S01]  /*4e30*/  ISETP.GT.AND P4, PT, R3, RZ, P0 ;  /* 0x000000ff0300720c */ /* 0x000fe20000784270 */
[----:B------:R-:W-:Y:S01]  /*4e40*/  FMUL R43, R43, R23 ;  /* 0x000000172b2b7220 */ /* 0x000fe20000400000 */
[----:B------:R-:W-:Y:S01]  /*4e50*/  F2FP.F16.F32.PACK_AB R33, RZ, R33 ;  /* 0x00000021ff21723e */ /* 0x000fe200000000ff */
[-C--:B------:R-:W-:Y:S01]  /*4e60*/  FMUL R44, R44, R23.reuse ;  /* 0x000000172c2c7220 */ /* 0x080fe20000400000 */
[----:B------:R-:W-:Y:S01]  /*4e70*/  F2FP.F16.F32.PACK_AB R34, RZ, R34 ;  /* 0x00000022ff22723e */ /* 0x000fe200000000ff */
[----:B------:R-:W-:Y:S01]  /*4e80*/  @P3 STG.E.U16 desc[UR36][R6.64+0x12], R29 ;  /* 0x0000121d06003986 */ /* 0x000fe2000c101524 */
[----:B------:R-:W-:Y:S01]  /*4e90*/  ISETP.GT.AND P3, PT, R4, 0x11, PT ;  /* 0x000000110400780c */ /* 0x000fe20003f64270 */
[----:B------:R-:W-:Y:S01]  /*4ea0*/  FMUL R45, R45, R23 ;  /* 0x000000172d2d7220 */ /* 0x000fe20000400000 */
[----:B------:R-:W-:Y:S01]  /*4eb0*/  F2FP.F16.F32.PACK_AB R35, RZ, R35 ;  /* 0x00000023ff23723e */ /* 0x000fe200000000ff */
[----:B------:R-:W-:Y:S01]  /*4ec0*/  @P1 STG.E.U16 desc[UR36][R8.64+0x10], R30 ;  /* 0x0000101e08001986 */ /* 0x000fe2000c101524 */
[C---:B------:R-:W-:Y:S01]  /*4ed0*/  ISETP.GT.AND P1, PT, R3.reuse, 0x8, P0 ;  /* 0x000000080300780c */ /* 0x040fe20000724270 */
[-C--:B------:R-:W-:Y:S01]  /*4ee0*/  FMUL R46, R46, R23.reuse ;  /* 0x000000172e2e7220 */ /* 0x080fe20000400000 */
[----:B------:R-:W-:Y:S01]  /*4ef0*/  ISETP.GT.AND P0, PT, R4, 0x18, PT ;  /* 0x000000180400780c */ /* 0x000fe20003f04270 */
[----:B------:R-:W-:Y:S01]  /*4f00*/  @P2 STG.E.U16 desc[UR36][R8.64+0x12], R31 ;  /* 0x0000121f08002986 */ /* 0x000fe2000c101524 */
[----:B------:R-:W-:Y:S01]  /*4f10*/  ISETP.GT.AND P2, PT, R3, RZ, P3 ;  /* 0x000000ff0300720c */ /* 0x000fe20001f44270 */
[-C--:B------:R-:W-:Y:S01]  /*4f20*/  FMUL R47, R47, R23.reuse ;  /* 0x000000172f2f7220 */ /* 0x080fe20000400000 */
[C---:B------:R-:W-:Y:S01]  /*4f30*/  ISETP.GT.AND P3, PT, R3.reuse, 0x8, P3 ;  /* 0x000000080300780c */ /* 0x040fe20001f64270 */
[----:B------:R-:W-:Y:S01]  /*4f40*/  @P4 STG.E.U16 desc[UR36][R6.64+0x20], R32 ;  /* 0x0000202006004986 */ /* 0x000fe2000c101524 */
[----:B------:R-:W-:Y:S01]  /*4f50*/  ISETP.GT.AND P4, PT, R3, RZ, P0 ;  /* 0x000000ff0300720c */ /* 0x000fe20000784270 */
[-C--:B------:R-:W-:Y:S01]  /*4f60*/  FMUL R48, R48, R23.reuse ;  /* 0x0000001730307220 */ /* 0x080fe20000400000 */
[----:B------:R-:W-:Y:S01]  /*4f70*/  F2FP.F16.F32.PACK_AB R36, RZ, R36 ;  /* 0x00000024ff24723e */ /* 0x000fe200000000ff */
[----:B------:R-:W-:Y:S01]  /*4f80*/  FMUL R49, R49, R23 ;  /* 0x0000001731317220 */ /* 0x000fe20000400000 */
[----:B------:R-:W-:Y:S01]  /*4f90*/  F2FP.F16.F32.PACK_AB R37, RZ, R37 ;  /* 0x00000025ff25723e */ /* 0x000fe200000000ff */
[-C--:B------:R-:W-:Y:S01]  /*4fa0*/  FMUL R50, R50, R23.reuse ;  /* 0x0000001732327220 */ /* 0x080fe20000400000 */
[----:B------:R-:W-:Y:S01]  /*4fb0*/  F2FP.F16.F32.PACK_AB R38, RZ, R38 ;  /* 0x00000026ff26723e */ /* 0x000fe200000000ff */
[----:B------:R-:W-:Y:S01]  /*4fc0*/  FMUL R51, R51, R23 ;  /* 0x0000001733337220 */ /* 0x000fe20000400000 */
[----:B------:R-:W-:Y:S01]  /*4fd0*/  F2FP.F16.F32.PACK_AB R39, RZ, R39 ;  /* 0x00000027ff27723e */ /* 0x000fe200000000ff */
[----:B------:R-:W-:Y:S01]  /*4fe0*/  @P2 STG.E.U16 desc[UR36][R6.64+0x22], R33 ;  /* 0x0000222106002986 */ /* 0x000fe2000c101524 */
[----:B------:R-:W-:Y:S01]  /*4ff0*/  F2FP.F16.F32.PACK_AB R40, RZ, R40 ;  /* 0x00000028ff28723e */ /* 0x000fe200000000ff */
[----:B------:R-:W-:Y:S01]  /*5000*/  FMUL R52, R52, R23 ;  /* 0x0000001734347220 */ /* 0x000fe20000400000 */
[----:B------:R-:W-:Y:S01]  /*5010*/  F2FP.F16.F32.PACK_AB R41, RZ, R41 ;  /* 0x00000029ff29723e */ /* 0x000fe200000000ff */
[----:B------:R-:W-:Y:S01]  /*5020*/  @P1 STG.E.U16 desc[UR36][R8.64+0x20], R34 ;  /* 0x0000202208001986 */ /* 0x000fe2000c101524 */
[----:B------:R-:W-:Y:S01]  /*5030*/  ISETP.GT.AND P1, PT, R3, 0x8, P0 ;  /* 0x000000080300780c */ /* 0x000fe20000724270 */
[-C--:B------:R-:W-:Y:S01]  /*5040*/  FMUL R53, R53, R23.reuse ;  /* 0x0000001735357220 */ /* 0x080fe20000400000 */
[C---:B------:R-:W-:Y:S01]  /*5050*/  ISETP.GT.AND P0, PT, R4.reuse, 0x20, PT ;  /* 0x000000200400780c */ /* 0x040fe20003f04270 */
[----:B------:R-:W-:Y:S01]  /*5060*/  @P3 STG.E.U16 desc[UR36][R8.64+0x22], R35 ;  /* 0x0000222308003986 */ /* 0x000fe2000c101524 */
[----:B------:R-:W-:Y:S01]  /*5070*/  ISETP.GT.AND P3, PT, R4, 0x19, PT ;  /* 0x000000190400780c */ /* 0x000fe20003f64270 */
[-C--:B------:R-:W-:Y:S01]  /*5080*/  FMUL R54, R54, R23.reuse ;  /* 0x0000001736367220 */ /* 0x080fe20000400000 */
[----:B------:R-:W-:Y:S01]  /*5090*/  F2FP.F16.F32.PACK_AB R42, RZ, R42 ;  /* 0x0000002aff2a723e */ /* 0x000fe200000000ff */
[----:B------:R-:W-:Y:S01]  /*50a0*/  @P4 STG.E.U16 desc[UR36][R6.64+0x30], R36 ;  /* 0x0000302406004986 */ /* 0x000fe2000c101524 */
[----:B------:R-:W-:Y:S01]  /*50b0*/  ISETP.GT.AND P2, PT, R3, RZ, P3 ;  /* 0x000000ff0300720c */ /* 0x000fe20001f44270 */
[-C--:B------:R-:W-:Y:S01]  /*50c0*/  FMUL R55, R55, R23.reuse ;  /* 0x0000001737377220 */ /* 0x080fe20000400000 */
[C---:B------:R-:W-:Y:S01]  /*50d0*/  ISETP.GT.AND P3, PT, R3.reuse, 0x8, P3 ;  /* 0x000000080300780c */ /* 0x040fe20001f64270 */
[-C--:B------:R-:W-:Y:S01]  /*50e0*/  FMUL R56, R56, R23.reuse ;  /* 0x0000001738387220 */ /* 0x080fe20000400000 */
[----:B------:R-:W-:Y:S01]  /*50f0*/  ISETP.GT.AND P4, PT, R3, RZ, P0 ;  /* 0x000000ff0300720c */ /* 0x000fe20000784270 */
[----:B------:R-:W-:Y:S01]  /*5100*/  FMUL R57, R57, R23 ;  /* 0x0000001739397220 */ /* 0x000fe20000400000 */
[----:B------:R-:W-:Y:S01]  /*5110*/  F2FP.F16.F32.PACK_AB R43, RZ, R43 ;  /* 0x0000002bff2b723e */ /* 0x000fe200000000ff */
[-C--:B------:R-:W-:Y:S01]  /*5120*/  FMUL R58, R58, R23.reuse ;  /* 0x000000173a3a7220 */ /* 0x080fe20000400000 */
[----:B------:R-:W-:Y:S01]  /*5130*/  F2FP.F16.F32.PACK_AB R44, RZ, R44 ;  /* 0x0000002cff2c723e */ /* 0x000fe200000000ff */
[----:B------:R-:W-:Y:S01]  /*5140*/  FMUL R59, R59, R23 ;  /* 0x000000173b3b7220 */ /* 0x000fe20000400000 */
[----:B------:R-:W-:Y:S01]  /*5150*/  F2FP.F16.F32.PACK_AB R45, RZ, R45 ;  /* 0x0000002dff2d723e */ /* 0x000fe200000000ff */
[----:B------:R-:W-:Y:S01]  /*5160*/  FMUL R60, R60, R23 ;  /* 0x000000173c3c7220 */ /* 0x000fe20000400000 */
[----:B------:R-:W-:Y:S01]  /*5170*/  F2FP.F16.F32.PACK_AB R46, RZ, R46 ;  /* 0x0000002eff2e723e */ /* 0x000fe200000000ff */
[----:B------:R-:W-:Y:S01]  /*5180*/  @P2 STG.E.U16 desc[UR36][R6.64+0x32], R37 ;  /* 0x0000322506002986 */ /* 0x000fe2000c101524 */
[----:B------:R-:W-:Y:S01]  /*5190*/  F2FP.F16.F32.PACK_AB R47, RZ, R47 ;  /* 0x0000002fff2f723e */ /* 0x000fe200000000ff */
[-C--:B------:R-:W-:Y:S01]  /*51a0*/  FMUL R61, R61, R23.reuse ;  /* 0x000000173d3d7220 */ /* 0x080fe20000400000 */
[----:B------:R-:W-:Y:S01]  /*51b0*/  F2FP.F16.F32.PACK_AB R48, RZ, R48 ;  /* 0x00000030ff30723e */ /* 0x000fe200000000ff */
[----:B------:R-:W-:Y:S01]  /*51c0*/  @P1 STG.E.U16 desc[UR36][R8.64+0x30], R38 ;  /* 0x0000302608001986 */ /* 0x000fe2000c101524 */
[----:B------:R-:W-:Y:S01]  /*51d0*/  ISETP.GT.AND P1, PT, R3, 0x8, P0 ;  /* 0x000000080300780c */ /* 0x000fe20000724270 */
[-C--:B------:R-:W-:Y:S01]  /*51e0*/  FMUL R62, R62, R23.reuse ;  /* 0x000000173e3e7220 */ /* 0x080fe20000400000 */
[C---:B------:R-:W-:Y:S01]  /*51f0*/  ISETP.GT.AND P0, PT, R4.reuse, 0x28, PT ;  /* 0x000000280400780c */ /* 0x040fe20003f04270 */
[----:B------:R-:W-:Y:S01]  /*5200*/  @P3 STG.E.U16 desc[UR36][R8.64+0x32], R39 ;  /* 0x0000322708003986 */ /* 0x000fe2000c101524 */
[----:B------:R-:W-:Y:S01]  /*5210*/  ISETP.GT.AND P3, PT, R4, 0x21, PT ;  /* 0x000000210400780c */ /* 0x000fe20003f64270 */
[----:B------:R-:W-:Y:S01]  /*5220*/  FMUL R63, R63, R23 ;  /* 0x000000173f3f7220 */ /* 0x000fe20000400000 */
[----:B------:R-:W-:Y:S01]  /*5230*/  F2FP.F16.F32.PACK_AB R49, RZ, R49 ;  /* 0x00000031ff31723e */ /* 0x000fe200000000ff */
[----:B------:R-:W-:Y:S01]  /*5240*/  @P4 STG.E.U16 desc[UR36][R6.64+0x40], R40 ;  /* 0x0000402806004986 */ /* 0x000fe2000c101524 */
[C---:B------:R-:W-:Y:S01]  /*5250*/  ISETP.GT.AND P2, PT, R3.reuse, RZ, P3 ;  /* 0x000000ff0300720c */ /* 0x040fe20001f44270 */
[-C--:B------:R-:W-:Y:S01]  /*5260*/  FMUL R64, R64, R23.reuse ;  /* 0x0000001740407220 */ /* 0x080fe20000400000 */
[----:B------:R-:W-:Y:S01]  /*5270*/  ISETP.GT.AND P3, PT, R3, 0x8, P3 ;  /* 0x000000080300780c */ /* 0x000fe20001f64270 */
[-C--:B------:R-:W-:Y:S01]  /*5280*/  FMUL R65, R65, R23.reuse ;  /* 0x0000001741417220 */ /* 0x080fe20000400000 */
        /* <DEDUP_REMOVED lines=62> */
[----:B------:R-:W-:-:S02]  /*5670*/  F2FP.F16.F32.PACK_AB R68, RZ, R68 ;  /* 0x00000044ff44723e */ /* 0x000fc400000000ff */
[----:B------:R-:W-:Y:S01]  /*5680*/  F2FP.F16.F32.PACK_AB R69, RZ, R69 ;  /* 0x00000045ff45723e */ /* 0x000fe200000000ff */
[----:B------:R-:W-:Y:S01]  /*5690*/  @P1 STG.E.U16 desc[UR36][R8.64+0x60], R50 ;  /* 0x0000603208001986 */ /* 0x000fe2000c101524 */
[C---:B------:R-:W-:Y:S02]  /*56a0*/  ISETP.GT.AND P1, PT, R3.reuse, 0x8, P0 ;  /* 0x000000080300780c */ /* 0x040fe40000724270 */
[C---:B------:R-:W-:Y:S01]  /*56b0*/  ISETP.GT.AND P0, PT, R4.reuse, 0x40, PT ;  /* 0x000000400400780c */ /* 0x040fe20003f04270 */
[----:B------:R-:W-:Y:S01]  /*56c0*/  @P3 STG.E.U16 desc[UR36][R8.64+0x62], R51 ;  /* 0x0000623308003986 */ /* 0x000fe2000c101524 */
[----:B------:R-:W-:Y:S02]  /*56d0*/  ISETP.GT.AND P3, PT, R4, 0x39, PT ;  /* 0x000000390400780c */ /* 0x000fe40003f64270 */
[----:B------:R-:W-:Y:S01]  /*56e0*/  F2FP.F16.F32.PACK_AB R70, RZ, R70 ;  /* 0x00000046ff46723e */ /* 0x000fe200000000ff */
[----:B------:R-:W-:Y:S01]  /*56f0*/  @P4 STG.E.U16 desc[UR36][R6.64+0x70], R52 ;  /* 0x0000703406004986 */ /* 0x000fe2000c101524 */
[----:B------:R-:W-:-:S02]  /*5700*/  ISETP.GT.AND P2, PT, R3, RZ, P3 ;  /* 0x000000ff0300720c */ /* 0x000fc40001f44270 */
[C---:B------:R-:W-:Y:S02]  /*5710*/  ISETP.GT.AND P3, PT, R3.reuse, 0x8, P3 ;  /* 0x000000080300780c */ /* 0x040fe40001f64270 */
[----:B------:R-:W-:Y:S02]  /*5720*/  ISETP.GT.AND P4, PT, R3, RZ, P0 ;  /* 0x000000ff0300720c */ /* 0x000fe40000784270 */
[----:B------:R-:W-:Y:S02]  /*5730*/  F2FP.F16.F32.PACK_AB R71, RZ, R71 ;  /* 0x00000047ff47723e */ /* 0x000fe400000000ff */
[----:B------:R-:W-:Y:S02]  /*5740*/  F2FP.F16.F32.PACK_AB R72, RZ, R72 ;  /* 0x00000048ff48723e */ /* 0x000fe400000000ff */
[----:B------:R-:W-:Y:S02]  /*5750*/  F2FP.F16.F32.PACK_AB R73, RZ, R73 ;  /* 0x00000049ff49723e */ /* 0x000fe400000000ff */
        /* <DEDUP_REMOVED lines=33> */
[----:B------:R-:W-:-:S03]  /*5970*/  F2FP.F16.F32.PACK_AB R87, RZ, R87 ;  /* 0x00000057ff57723e */ /* 0x000fc600000000ff */
[----:B------:R-:W-:Y:S04]  /*5980*/  @P2 STG.E.U16 desc[UR36][R6.64+0x92], R61 ;  /* 0x0000923d06002986 */ /* 0x000fe8000c101524 */
[----:B------:R-:W-:Y:S01]  /*5990*/  @P1 STG.E.U16 desc[UR36][R8.64+0x90], R62 ;  /* 0x0000903e08001986 */ /* 0x000fe2000c101524 */
[----:B------:R-:W-:Y:S02]  /*59a0*/  ISETP.GT.AND P1, PT, R3, 0x8, P0 ;  /* 0x000000080300780c */ /* 0x000fe40000724270 */
[C---:B------:R-:W-:Y:S01]  /*59b0*/  ISETP.GT.AND P0, PT, R4.reuse, 0x58, PT ;  /* 0x000000580400780c */ /* 0x040fe20003f04270 */
[----:B------:R-:W-:Y:S01]  /*59c0*/  @P3 STG.E.U16 desc[UR36][R8.64+0x92], R63 ;  /* 0x0000923f08003986 */ /* 0x000fe2000c101524 */
[----:B------:R-:W-:-:S03]  /*59d0*/  ISETP.GT.AND P3, PT, R4, 0x51, PT ;  /* 0x000000510400780c */ /* 0x000fc60003f64270 */
[----:B------:R-:W-:Y:S01]  /*59e0*/  @P4 STG.E.U16 desc[UR36][R6.64+0xa0], R64 ;  /* 0x0000a04006004986 */ /* 0x000fe2000c101524 */
[C---:B------:R-:W-:Y:S02]  /*59f0*/  ISETP.GT.AND P2, PT, R3.reuse, RZ, P3 ;  /* 0x000000ff0300720c */ /* 0x040fe40001f44270 */
[C---:B------:R-:W-:Y:S02]  /*5a00*/  ISETP.GT.AND P3, PT, R3.reuse, 0x8, P3 ;  /* 0x000000080300780c */ /* 0x040fe40001f64270 */
[----:B------:R-:W-:-:S09]  /*5a10*/  ISETP.GT.AND P4, PT, R3, RZ, P0 ;  /* 0x000000ff0300720c */ /* 0x000fd20000784270 */
        /* <DEDUP_REMOVED lines=9> */
[C---:B------:R-:W-:Y:S02]  /*5ab0*/  ISETP.GT.AND P3, PT, R3.reuse, RZ, P0 ;  /* 0x000000ff0300720c */ /* 0x040fe40000764270 */
[----:B------:R-:W-:-:S07]  /*5ac0*/  ISETP.GT.AND P0, PT, R3, 0x8, P0 ;  /* 0x000000080300780c */ /* 0x000fce0000704270 */
[----:B------:R-:W-:Y:S04]  /*5ad0*/  @P2 STG.E.U16 desc[UR36][R6.64+0xb2], R69 ;  /* 0x0000b24506002986 */ /* 0x000fe8000c101524 */
[----:B------:R-:W-:Y:S01]  /*5ae0*/  @P1 STG.E.U16 desc[UR36][R8.64+0xb0], R70 ;  /* 0x0000b04608001986 */ /* 0x000fe2000c101524 */
[----:B------:R-:W-:-:S03]  /*5af0*/  ISETP.GT.AND P1, PT, R4, 0x68, PT ;  /* 0x000000680400780c */ /* 0x000fc60003f24270 */
        /* <DEDUP_REMOVED lines=11> */
[C---:B------:R-:W-:Y:S02]  /*5bb0*/  ISETP.GT.AND P2, PT, R3.reuse, RZ, P0 ;  /* 0x000000ff0300720c */ /* 0x040fe40000744270 */
[----:B------:R-:W-:Y:S01]  /*5bc0*/  ISETP.GT.AND P0, PT, R3, 0x8, P0 ;  /* 0x000000080300780c */ /* 0x000fe20000704270 */
[----:B------:R-:W-:Y:S01]  /*5bd0*/  @P3 STG.E.U16 desc[UR36][R6.64+0xd0], R76 ;  /* 0x0000d04c06003986 */ /* 0x000fe2000c101524 */
[----:B------:R-:W-:-:S04]  /*5be0*/  ISETP.GT.AND P3, PT, R4, 0x70, PT ;  /* 0x000000700400780c */ /* 0x000fc80003f64270 */
[C---:B------:R-:W-:Y:S02]  /*5bf0*/  ISETP.GT.AND P4, PT, R3.reuse, RZ, P3 ;  /* 0x000000ff0300720c */ /* 0x040fe40001f84270 */
[----:B------:R-:W-:-:S03]  /*5c00*/  ISETP.GT.AND P3, PT, R3, 0x8, P3 ;  /* 0x000000080300780c */ /* 0x000fc60001f64270 */
[----:B------:R-:W-:Y:S01]  /*5c10*/  @P2 STG.E.U16 desc[UR36][R6.64+0xd2], R77 ;  /* 0x0000d24d06002986 */ /* 0x000fe2000c101524 */
[----:B------:R-:W-:-:S03]  /*5c20*/  ISETP.GT.AND P2, PT, R4, 0x79, PT ;  /* 0x000000790400780c */ /* 0x000fc60003f44270 */
[----:B------:R-:W-:Y:S01]  /*5c30*/  @P1 STG.E.U16 desc[UR36][R8.64+0xd0], R78 ;  /* 0x0000d04e08001986 */ /* 0x000fe2000c101524 */
[----:B------:R-:W-:-:S03]  /*5c40*/  ISETP.GT.AND P1, PT, R4, 0x78, PT ;  /* 0x000000780400780c */ /* 0x000fc60003f24270 */
[----:B------:R-:W-:Y:S01]  /*5c50*/  @P0 STG.E.U16 desc[UR36][R8.64+0xd2], R79 ;  /* 0x0000d24f08000986 */ /* 0x000fe2000c101524 */
[----:B------:R-:W-:-:S03]  /*5c60*/  ISETP.GT.AND P0, PT, R4, 0x71, PT ;  /* 0x000000710400780c */ /* 0x000fc60003f04270 */
[----:B------:R-:W-:Y:S01]  /*5c70*/  @P4 STG.E.U16 desc[UR36][R6.64+0xe0], R80 ;  /* 0x0000e05006004986 */ /* 0x000fe2000c101524 */
[C---:B------:R-:W-:Y:S02]  /*5c80*/  ISETP.GT.AND P4, PT, R3.reuse, RZ, P0 ;  /* 0x000000ff0300720c */ /* 0x040fe40000784270 */
[----:B------:R-:W-:-:S11]  /*5c90*/  ISETP.GT.AND P0, PT, R3, 0x8, P0 ;  /* 0x000000080300780c */ /* 0x000fd60000704270 */
[----:B------:R-:W-:Y:S02]  /*5ca0*/  @P4 IMAD.MOV.U32 R4, RZ, RZ, R6 ;  /* 0x000000ffff044224 */ /* 0x000fe400078e0006 */
[----:B------:R-:W-:-:S05]  /*5cb0*/  @P4 IMAD.MOV.U32 R5, RZ, RZ, R7 ;  /* 0x000000ffff054224 */ /* 0x000fca00078e0007 */
[----:B------:R0:W-:Y:S01]  /*5cc0*/  @P4 STG.E.U16 desc[UR36][R4.64+0xe2], R81 ;  /* 0x0000e25104004986 */ /* 0x0001e2000c101524 */
[C---:B------:R-:W-:Y:S02]  /*5cd0*/  ISETP.GT.AND P4, PT, R3.reuse, RZ, P2 ;  /* 0x000000ff0300720c */ /* 0x040fe40001784270 */
[----:B------:R-:W-:Y:S01]  /*5ce0*/  ISETP.GT.AND P2, PT, R3, 0x8, P2 ;  /* 0x000000080300780c */ /* 0x000fe20001744270 */
[----:B0-----:R-:W-:Y:S02]  /*5cf0*/  @P3 IMAD.MOV.U32 R4, RZ, RZ, R8 ;  /* 0x000000ffff043224 */ /* 0x001fe400078e0008 */
[----:B------:R-:W-:-:S05]  /*5d00*/  @P3 IMAD.MOV.U32 R5, RZ, RZ, R9 ;  /* 0x000000ffff053224 */ /* 0x000fca00078e0009 */
[----:B------:R0:W-:Y:S01]  /*5d10*/  @P3 STG.E.U16 desc[UR36][R4.64+0xe0], R82 ;  /* 0x0000e05204003986 */ /* 0x0001e2000c101524 */
[C---:B------:R-:W-:Y:S02]  /*5d20*/  ISETP.GT.AND P3, PT, R3.reuse, RZ, P1 ;  /* 0x000000ff0300720c */ /* 0x040fe40000f64270 */
[----:B------:R-:W-:Y:S01]  /*5d30*/  ISETP.GT.AND P1, PT, R3, 0x8, P1 ;  /* 0x000000080300780c */ /* 0x000fe20000f24270 */
[----:B0-----:R-:W-:Y:S02]  /*5d40*/  @P0 IMAD.MOV.U32 R4, RZ, RZ, R8 ;  /* 0x000000ffff040224 */ /* 0x001fe400078e0008 */
[----:B------:R-:W-:-:S05]  /*5d50*/  @P0 IMAD.MOV.U32 R5, RZ, RZ, R9 ;  /* 0x000000ffff050224 */ /* 0x000fca00078e0009 */
[----:B------:R0:W-:Y:S03]  /*5d60*/  @P0 STG.E.U16 desc[UR36][R4.64+0xe2], R83 ;  /* 0x0000e25304000986 */ /* 0x0001e6000c101524 */
[----:B0-----:R-:W-:Y:S02]  /*5d70*/  @P3 IMAD.MOV.U32 R4, RZ, RZ, R6 ;  /* 0x000000ffff043224 */ /* 0x001fe400078e0006 */
[----:B------:R-:W-:-:S05]  /*5d80*/  @P3 IMAD.MOV.U32 R5, RZ, RZ, R7 ;  /* 0x000000ffff053224 */ /* 0x000fca00078e0007 */
[----:B------:R0:W-:Y:S04]  /*5d90*/  @P3 STG.E.U16 desc[UR36][R4.64+0xf0], R84 ;  /* 0x0000f05404003986 */ /* 0x0001e8000c101524 */
[----:B------:R1:W-:Y:S01]  /*5da0*/  @P4 STG.E.U16 desc[UR36][R6.64+0xf2], R85 ;  /* 0x0000f25506004986 */ /* 0x0003e2000c101524 */
[----:B0-----:R-:W-:Y:S02]  /*5db0*/  @P1 IMAD.MOV.U32 R4, RZ, RZ, R8 ;  /* 0x000000ffff041224 */ /* 0x001fe400078e0008 */
[----:B------:R-:W-:-:S05]  /*5dc0*/  @P1 IMAD.MOV.U32 R5, RZ, RZ, R9 ;  /* 0x000000ffff051224 */ /* 0x000fca00078e0009 */
[----:B------:R1:W-:Y:S04]  /*5dd0*/  @P1 STG.E.U16 desc[UR36][R4.64+0xf0], R86 ;  /* 0x0000f05604001986 */ /* 0x0003e8000c101524 */
[----:B------:R1:W-:Y:S02]  /*5de0*/  @P2 STG.E.U16 desc[UR36][R8.64+0xf2], R87 ;  /* 0x0000f25708002986 */ /* 0x0003e4000c101524 */
.L_x_158:
[----:B------:R-:W-:Y:S05]  /*5df0*/  BSYNC B0 ;  /* 0x0000000000007941 */ /* 0x000fea0003800000 */
.L_x_32:
[----:B------:R-:W-:Y:S01]  /*5e00*/  ULDC UR4, c[0x0][0xc] ;  /* 0x0000030000047ab9 */ /* 0x000fe20000000800 */
[----:B------:R-:W-:Y:S01]  /*5e10*/  ULDC UR5, c[0x0][0x10] ;  /* 0x0000040000057ab9 */ /* 0x000fe20000000800 */
[----:B------:R-:W0:Y:S01]  /*5e20*/  LDC R3, c[0x0][0x14] ;  /* 0x00000500ff037b82 */ /* 0x000e220000000800 */
[----:B------:R-:W-:Y:S01]  /*5e30*/  UIMAD.WIDE.U32 UR4, UR4, UR5, URZ ;  /* 0x00000005040472a5 */ /* 0x000fe2000f8e003f */
[----:B------:R-:W-:Y:S02]  /*5e40*/  IMAD.MOV.U32 R93, RZ, RZ, -0x1 ;  /* 0xffffffffff5d7424 */ /* 0x000fe400078e00ff */
[----:B------:R-:W-:-:S03]  /*5e50*/  IMAD.MOV.U32 R89, RZ, RZ, -0x1 ;  /* 0xffffffffff597424 */ /* 0x000fc600078e00ff */
[----:B0-----:R-:W-:-:S04]  /*5e60*/  IMAD.WIDE.U32 R16, R3, UR4, R16 ;  /* 0x0000000403107c25 */ /* 0x001fc8000f8e0010 */
[----:B------:R-:W-:Y:S01]  /*5e70*/  IMAD R3, R3, UR5, RZ ;  /* 0x0000000503037c24 */ /* 0x000fe2000f8e02ff */
[----:B------:R-:W-:Y:S02]  /*5e80*/  ULDC.64 UR4, c[0x0][0x650] ;  /* 0x0001940000047ab9 */ /* 0x000fe40000000a00 */
[----:B------:R-:W-:Y:S01]  /*5e90*/  ISETP.GE.U32.AND P0, PT, R16, UR4, PT ;  /* 0x0000000410007c0c */ /* 0x000fe2000bf06070 */
[--C-:B------:R-:W-:Y:S01]  /*5ea0*/  IMAD.IADD R17, R17, 0x1, R3.reuse ;  /* 0x0000000111117824 */ /* 0x100fe200078e0203 */
[----:B------:R-:W-:-:S04]  /*5eb0*/  PRMT R3, RZ, 0x7610, R3 ;  /* 0x00007610ff037816 */ /* 0x000fc80000000003 */
[----:B------:R-:W-:-:S13]  /*5ec0*/  ISETP.GE.U32.AND.EX P0, PT, R17, UR5, PT, P0 ;  /* 0x0000000511007c0c */ /* 0x000fda000bf06100 */
[----:B------:R-:W-:Y:S05]  /*5ed0*/  @P0 BRA `(.L_x_159) ;  /* 0x0000000400640947 */ /* 0x000fea0003800000 */
[----:B---3--:R-:W0:Y:S01]  /*5ee0*/  S2R R12, SR_CTAID.X ;  /* 0x00000000000c7919 */ /* 0x008e220000002500 */
[----:B------:R-:W3:Y:S01]  /*5ef0*/  LDC.64 R10, c[0x0][0x628] ;  /* 0x00018a00ff0a7b82 */ /* 0x000ee20000000a00 */
[----:B------:R-:W-:Y:S01]  /*5f00*/  ULDC UR4, c[0x0][0x150] ;  /* 0x0000540000047ab9 */ /* 0x000fe20000000800 */
[----:B-12-4-:R-:W-:Y:S01]  /*5f10*/  IMAD.MOV.U32 R8, RZ, RZ, R16 ;  /* 0x000000ffff087224 */ /* 0x016fe200078e0010 */
[----:B-----5:R-:W1:Y:S01]  /*5f20*/  S2R R24, SR_CTAID.Y ;  /* 0x0000000000187919 */ /* 0x020e620000002600 */
[----:B------:R-:W-:-:S04]  /*5f30*/  IMAD.MOV.U32 R9, RZ, RZ, R17 ;  /* 0x000000ffff097224 */ /* 0x000fc800078e0011 */
[----:B------:R-:W2:Y:S08]  /*5f40*/  LDC R21, c[0x0][0x144] ;  /* 0x00005100ff157b82 */ /* 0x000eb00000000800 */
[----:B------:R-:W4:Y:S08]  /*5f50*/  LDC R0, c[0x0][0x630] ;  /* 0x00018c00ff007b82 */ /* 0x000f300000000800 */
[----:B------:R-:W1:Y:S01]  /*5f60*/  LDC.64 R14, c[0x0][0x620] ;  /* 0x00018800ff0e7b82 */ /* 0x000e620000000a00 */
[----:B---3--:R-:W-:-:S04]  /*5f70*/  ISETP.NE.U32.AND P0, PT, R10, RZ, PT ;  /* 0x000000ff0a00720c */ /* 0x008fc80003f05070 */
[----:B------:R-:W-:Y:S02]  /*5f80*/  ISETP.NE.AND.EX P0, PT, R11, RZ, PT, P0 ;  /* 0x000000ff0b00720c */ /* 0x000fe40003f05300 */
[----:B0-----:R-:W-:-:S05]  /*5f90*/  I2FP.F32.U32 R3, R12 ;  /* 0x0000000c00037245 */ /* 0x001fca0000201000 */
[----:B------:R-:W-:-:S04]  /*5fa0*/  FMUL R3, R3, UR4 ;  /* 0x0000000403037c20 */ /* 0x000fc80008400000 */
[----:B------:R0:W3:Y:S02]  /*5fb0*/  F2I.U32.TRUNC.NTZ R20, R3 ;  /* 0x0000000300147305 */ /* 0x0000e4000020f000 */
[----:B--2-4-:R-:W-:Y:S05]  /*5fc0*/  @!P0 BRA `(.L_x_160) ;  /* 0x0000000000288947 */ /* 0x014fea0003800000 */
[----:B0-----:R-:W0:Y:S02]  /*5fd0*/  LDC R3, c[0x0][0x634] ;  /* 0x00018d00ff037b82 */ /* 0x001e240000000800 */
        /* <DEDUP_REMOVED lines=9> */
.L_x_160:
[----:B------:R-:W2:Y:S01]  /*6070*/  LDC.64 R28, c[0x0][0x640] ;  /* 0x00019000ff1c7b82 */ /* 0x000ea20000000a00 */
[-CC-:B------:R-:W-:Y:S01]  /*6080*/  SHF.R.U64 R89, R8, R0.reuse, R9.reuse ;  /* 0x0000000008597219 */ /* 0x180fe20000001209 */
[----:B---3--:R-:W-:Y:S01]  /*6090*/  IMAD.MOV R20, RZ, RZ, -R20 ;  /* 0x000000ffff147224 */ /* 0x008fe200078e0a14 */
[----:B------:R-:W-:Y:S01]  /*60a0*/  SHF.R.U32.HI R0, RZ, R0, R9 ;  /* 0x00000000ff007219 */ /* 0x000fe20000011609 */
[----:B------:R-:W-:Y:S01]  /*60b0*/  ULDC UR4, c[0x0][0x154] ;  /* 0x0000550000047ab9 */ /* 0x000fe20000000800 */
[----:B0-----:R-:W-:Y:S01]  /*60c0*/  IADD3 R3, P0, RZ, -R89, RZ ;  /* 0x80000059ff037210 */ /* 0x001fe20007f1e0ff */
[----:B------:R-:W-:Y:S02]  /*60d0*/  IMAD R21, R21, R20, R12 ;  /* 0x0000001415157224 */ /* 0x000fe400078e020c */
[----:B------:R-:W0:Y:S01]  /*60e0*/  LDC R6, c[0x0][0x618] ;  /* 0x00018600ff067b82 */ /* 0x000e220000000800 */
[----:B------:R-:W-:Y:S02]  /*60f0*/  IMAD.MOV.U32 R7, RZ, RZ, 0x1 ;  /* 0x00000001ff077424 */ /* 0x000fe400078e00ff */
[----:B------:R-:W-:-:S04]  /*6100*/  IMAD.X R5, RZ, RZ, ~R0, P0 ;  /* 0x000000ffff057224 */ /* 0x000fc800000e0e00 */
[-C--:B-1----:R-:W-:Y:S01]  /*6110*/  IMAD R0, R5, R14.reuse, RZ ;  /* 0x0000000e05007224 */ /* 0x082fe200078e02ff */
[----:B------:R-:W1:Y:S01]  /*6120*/  LDC R8, c[0x0][0x608] ;  /* 0x00018200ff087b82 */ /* 0x000e620000000800 */
[----:B------:R-:W-:-:S04]  /*6130*/  IMAD.WIDE.U32 R4, R3, R14, R16 ;  /* 0x0000000e03047225 */ /* 0x000fc800078e0010 */
[----:B------:R-:W-:Y:S01]  /*6140*/  IMAD R3, R3, R15, R0 ;  /* 0x0000000f03037224 */ /* 0x000fe200078e0200 */
[----:B------:R-:W-:Y:S02]  /*6150*/  I2FP.F32.U32 R0, R24 ;  /* 0x0000001800007245 */ /* 0x000fe40000201000 */
[----:B------:R-:W3:Y:S01]  /*6160*/  LDC R26, c[0x0][0x658] ;  /* 0x00019600ff1a7b82 */ /* 0x000ee20000000800 */
[----:B------:R-:W-:Y:S01]  /*6170*/  IMAD.IADD R3, R5, 0x1, R3 ;  /* 0x0000000105037824 */ /* 0x000fe200078e0203 */
[----:B--2---:R-:W-:Y:S01]  /*6180*/  ISETP.NE.U32.AND P0, PT, R28, RZ, PT ;  /* 0x000000ff1c00720c */ /* 0x004fe20003f05070 */
[----:B------:R-:W-:Y:S01]  /*6190*/  FMUL R0, R0, UR4 ;  /* 0x0000000400007c20 */ /* 0x000fe20008400000 */
[----:B------:R-:W-:Y:S02]  /*61a0*/  IMAD.MOV.U32 R5, RZ, RZ, -0x1 ;  /* 0xffffffffff057424 */ /* 0x000fe400078e00ff */
[----:B------:R-:W-:Y:S01]  /*61b0*/  ISETP.NE.AND.EX P0, PT, R29, RZ, PT, P0 ;  /* 0x000000ff1d00720c */ /* 0x000fe20003f05300 */
[----:B------:R2:W4:Y:S01]  /*61c0*/  F2I.U32.TRUNC.NTZ R13, R0 ;  /* 0x00000000000d7305 */ /* 0x000522000020f000 */
[----:B------:R-:W2:Y:S01]  /*61d0*/  LDC R15, c[0x0][0x148] ;  /* 0x00005200ff0f7b82 */ /* 0x000ea20000000800 */
[----:B0-----:R-:W-:-:S02]  /*61e0*/  SHF.R.U64 R12, R4, R6, R3 ;  /* 0x00000006040c7219 */ /* 0x001fc40000001203 */
[----:B------:R-:W-:-:S05]  /*61f0*/  SHF.R.U32.HI R3, RZ, R6, R3 ;  /* 0x00000006ff037219 */ /* 0x000fca0000011603 */
[----:B------:R-:W0:Y:S01]  /*6200*/  LDC R20, c[0x0][0x600] ;  /* 0x00018000ff147b82 */ /* 0x000e220000000800 */
[-CC-:B-1----:R-:W-:Y:S02]  /*6210*/  SHF.R.U64 R10, R12, R8.reuse, R3.reuse ;  /* 0x000000080c0a7219 */ /* 0x182fe40000001203 */
[----:B------:R-:W-:-:S05]  /*6220*/  SHF.R.U32.HI R3, RZ, R8, R3 ;  /* 0x00000008ff037219 */ /* 0x000fca0000011603 */
[----:B------:R-:W1:Y:S01]  /*6230*/  LDC R27, c[0x0][0x648] ;  /* 0x00019200ff1b7b82 */ /* 0x000e620000000800 */
[-C--:B---3--:R-:W-:Y:S02]  /*6240*/  SHF.L.U32 R4, R5, R26.reuse, RZ ;  /* 0x0000001a05047219 */ /* 0x088fe400000006ff */
[-CC-:B------:R-:W-:Y:S02]  /*6250*/  SHF.R.U64 R14, R10, R26.reuse, R3.reuse ;  /* 0x0000001a0a0e7219 */ /* 0x180fe40000001203 */
[----:B------:R-:W-:Y:S02]  /*6260*/  SHF.R.U32.HI R5, RZ, R26, R3 ;  /* 0x0000001aff057219 */ /* 0x000fe40000011603 */
[----:B------:R-:W-:Y:S01]  /*6270*/  LOP3.LUT R25, RZ, R4, RZ, 0x33, !PT ;  /* 0x00000004ff197212 */ /* 0x000fe200078e33ff */
[----:B------:R-:W3:Y:S01]  /*6280*/  LDC R30, c[0x0][0x638] ;  /* 0x00018e00ff1e7b82 */ /* 0x000ee20000000800 */
[----:B------:R-:W-:Y:S01]  /*6290*/  SHF.L.U32 R26, R7, R26, RZ ;  /* 0x0000001a071a7219 */ /* 0x000fe200000006ff */
[----:B------:R-:W-:-:S06]  /*62a0*/  IMAD.MOV.U32 R4, RZ, RZ, R14 ;  /* 0x000000ffff047224 */ /* 0x000fcc00078e000e */
[----:B------:R-:W0:Y:S01]  /*62b0*/  LDC R31, c[0x0][0x610] ;  /* 0x00018400ff1f7b82 */ /* 0x000e220000000800 */
[----:B----4-:R-:W-:Y:S05]  /*62c0*/  @!P0 BRA `(.L_x_161) ;  /* 0x0000000000288947 */ /* 0x010fea0003800000 */
        /* <DEDUP_REMOVED lines=10> */
.L_x_161:
[----:B------:R-:W-:Y:S01]  /*6370*/  ISETP.NE.AND P0, PT, R2, 0x1, PT ;  /* 0x000000010200780c */ /* 0x000fe20003f05270 */
[----:B0-----:R-:W-:Y:S01]  /*6380*/  VIADD R7, R20, 0xffffffff ;  /* 0xffffffff14077836 */ /* 0x001fe20000000000 */
[----:B-12---:R-:W-:Y:S01]  /*6390*/  SHF.R.U64 R0, R4, R27, R5 ;  /* 0x0000001b04007219 */ /* 0x006fe20000001205 */
[----:B------:R-:W-:Y:S01]  /*63a0*/  IMAD.MOV R13, RZ, RZ, -R13 ;  /* 0x000000ffff0d7224 */ /* 0x000fe200078e0a0d */
[----:B------:R-:W-:Y:S01]  /*63b0*/  LOP3.LUT R5, R10, R25, RZ, 0xc0, !PT ;  /* 0x000000190a057212 */ /* 0x000fe200078ec0ff */
[----:B------:R-:W-:Y:S01]  /*63c0*/  IMAD.MOV.U32 R4, RZ, RZ, 0x1 ;  /* 0x00000001ff047424 */ /* 0x000fe200078e00ff */
[----:B------:R-:W-:Y:S01]  /*63d0*/  LOP3.LUT R12, R12, R7, RZ, 0xc0, !PT ;  /* 0x000000070c0c7212 */ /* 0x000fe200078ec0ff */
[----:B------:R-:W-:Y:S02]  /*63e0*/  IMAD.MOV R3, RZ, RZ, -R0 ;  /* 0x000000ffff037224 */ /* 0x000fe400078e0a00 */
[----:B------:R-:W-:Y:S02]  /*63f0*/  IMAD R0, R26, R0, R5 ;  /* 0x000000001a007224 */ /* 0x000fe400078e0205 */
[----:B---3--:R-:W-:-:S02]  /*6400*/  IMAD R3, R3, R30, R14 ;  /* 0x0000001e03037224 */ /* 0x008fc400078e020e */
[----:B------:R-:W-:Y:S02]  /*6410*/  @P0 IMAD R21, R15, R13, R24 ;  /* 0x0000000d0f150224 */ /* 0x000fe400078e0218 */
[----:B------:R-:W-:Y:S01]  /*6420*/  IMAD R5, R3, R20, R12 ;  /* 0x0000001403057224 */ /* 0x000fe200078e020c */
[----:B------:R-:W-:Y:S01]  /*6430*/  PRMT R3, R4, 0x7610, R3 ;  /* 0x0000761004037816 */ /* 0x000fe20000000003 */
[----:B------:R-:W-:-:S05]  /*6440*/  IMAD R0, R0, R31, R21 ;  /* 0x0000001f00007224 */ /* 0x000fca00078e0215 */
[----:B------:R-:W-:Y:S02]  /*6450*/  SEL R93, R5, R0, !P0 ;  /* 0x00000000055d7207 */ /* 0x000fe40004000000 */
[----:B------:R-:W-:-:S07]  /*6460*/  SEL R0, R0, R5, !P0 ;  /* 0x0000000500007207 */ /* 0x000fce0004000000 */
.L_x_159:
[----:B------:R-:W-:Y:S01]  /*6470*/  LOP3.LUT P0, RZ, R3, 0xff, RZ, 0xc0, !PT ;  /* 0x000000ff03ff7812 */ /* 0x000fe2000780c0ff */
[----:B------:R-:W-:-:S12]  /*6480*/  IMAD.MOV.U32 R92, RZ, RZ, R0 ;  /* 0x000000ffff5c7224 */ /* 0x000fd800078e0000 */
[----:B------:R-:W-:Y:S05]  /*6490*/  @P0 BRA `(.L_x_162) ;  /* 0xffffffac00380947 */ /* 0x000fea000383ffff */
[----:B------:R-:W-:Y:S05]  /*64a0*/  EXIT ;  /* 0x000000000000794d */ /* 0x000fea0003800000 */
.L_x_7:
[----:B0-----:R-:W-:Y:S01]  /*64b0*/  ULDC.64 UR4, c[0x0][0x650] ;  /* 0x0001940000047ab9 */ /* 0x001fe20000000a00 */
        /* <DEDUP_REMOVED lines=25> */
.L_x_164:
[----:B------:R-:W0:Y:S01]  /*6650*/  LDC.64 R26, c[0x0][0x640] ;  /* 0x00019000ff1a7b82 */ /* 0x000e220000000a00 */
[-CC-:B------:R-:W-:Y:S01]  /*6660*/  SHF.R.U64 R20, R12, R8.reuse, R13.reuse ;  /* 0x000000080c147219 */ /* 0x180fe2000000120d */
[----:B------:R-:W-:Y:S01]  /*6670*/  IMAD.MOV.U32 R30, RZ, RZ, 0x1 ;  /* 0x00000001ff1e7424 */ /* 0x000fe200078e00ff */
[----:B------:R-:W-:Y:S02]  /*6680*/  SHF.R.U32.HI R6, RZ, R8, R13 ;  /* 0x00000008ff067219 */ /* 0x000fe4000001160d */
[----:B------:R-:W-:-:S03]  /*6690*/  IADD3 R11, P0, RZ, -R20, RZ ;  /* 0x80000014ff0b7210 */ /* 0x000fc60007f1e0ff */
[----:B------:R-:W1:Y:S02]  /*66a0*/  LDC R10, c[0x0][0x618] ;  /* 0x00018600ff0a7b82 */ /* 0x000e640000000800 */
[----:B------:R-:W-:-:S04]  /*66b0*/  IMAD.X R7, RZ, RZ, ~R6, P0 ;  /* 0x000000ffff077224 */ /* 0x000fc800000e0e06 */
[-C--:B------:R-:W-:Y:S02]  /*66c0*/  IMAD R8, R7, R22.reuse, RZ ;  /* 0x0000001607087224 */ /* 0x080fe400078e02ff */
[----:B------:R-:W2:Y:S01]  /*66d0*/  LDC R12, c[0x0][0x608] ;  /* 0x00018200ff0c7b82 */ /* 0x000ea20000000800 */
[----:B------:R-:W-:-:S04]  /*66e0*/  IMAD.WIDE.U32 R6, R11, R22, R16 ;  /* 0x000000160b067225 */ /* 0x000fc800078e0010 */
[----:B------:R-:W-:-:S03]  /*66f0*/  IMAD R11, R11, R23, R8 ;  /* 0x000000170b0b7224 */ /* 0x000fc600078e0208 */
[----:B------:R-:W3:Y:S01]  /*6700*/  LDC R25, c[0x0][0x658] ;  /* 0x00019600ff197b82 */ /* 0x000ee20000000800 */
[----:B------:R-:W-:Y:S01]  /*6710*/  IMAD.IADD R7, R7, 0x1, R11 ;  /* 0x0000000107077824 */ /* 0x000fe200078e020b */
[----:B0-----:R-:W-:-:S04]  /*6720*/  ISETP.NE.U32.AND P0, PT, R26, RZ, PT ;  /* 0x000000ff1a00720c */ /* 0x001fc80003f05070 */
[----:B------:R-:W-:Y:S02]  /*6730*/  ISETP.NE.AND.EX P0, PT, R27, RZ, PT, P0 ;  /* 0x000000ff1b00720c */ /* 0x000fe40003f05300 */
[----:B------:R-:W0:Y:S01]  /*6740*/  LDC R23, c[0x0][0x600] ;  /* 0x00018000ff177b82 */ /* 0x000e220000000800 */
[-CC-:B-1----:R-:W-:Y:S02]  /*6750*/  SHF.R.U64 R8, R6, R10.reuse, R7.reuse ;  /* 0x0000000a06087219 */ /* 0x182fe40000001207 */
[----:B------:R-:W-:Y:S01]  /*6760*/  SHF.R.U32.HI R7, RZ, R10, R7 ;  /* 0x0000000aff077219 */ /* 0x000fe20000011607 */
[----:B------:R-:W-:-:S04]  /*6770*/  IMAD.MOV.U32 R10, RZ, RZ, -0x1 ;  /* 0xffffffffff0a7424 */ /* 0x000fc800078e00ff */
        /* <DEDUP_REMOVED lines=21> */
.L_x_165:
[----:B------:R-:W-:Y:S01]  /*68d0*/  ISETP.NE.AND P0, PT, R2, 0x1, PT ;  /* 0x000000010200780c */ /* 0x000fe20003f05270 */
[----:B0-----:R-:W-:Y:S01]  /*68e0*/  VIADD R11, R23, 0xffffffff ;  /* 0xffffffff170b7836 */ /* 0x001fe20000000000 */
[----:B-1----:R-:W-:Y:S02]  /*68f0*/  SHF.R.U64 R6, R6, R24, R7 ;  /* 0x0000001806067219 */ /* 0x002fe40000001207 */
[----:B------:R-:W-:Y:S02]  /*6900*/  SHF.L.U32 R30, R30, R25, RZ ;  /* 0x000000191e1e7219 */ /* 0x000fe400000006ff */
[----:B------:R-:W-:Y:S01]  /*6910*/  LOP3.LUT R5, R21, R32, RZ, 0xc0, !PT ;  /* 0x0000002015057212 */ /* 0x000fe200078ec0ff */
[----:B------:R-:W-:-:S04]  /*6920*/  IMAD.MOV R7, RZ, RZ, -R6 ;  /* 0x000000ffff077224 */ /* 0x000fc800078e0a06 */
[----:B------:R-:W-:Y:S01]  /*6930*/  IMAD R6, R30, R6, R5 ;  /* 0x000000061e067224 */ /* 0x000fe200078e0205 */
[----:B------:R-:W-:Y:S01]  /*6940*/  LOP3.LUT R5, R8, R11, RZ, 0xc0, !PT ;  /* 0x0000000b08057212 */ /* 0x000fe200078ec0ff */
[----:B------:R-:W-:Y:S02]  /*6950*/  @P0 IMAD R3, R9, R14, R4 ;  /* 0x0000000e09030224 */ /* 0x000fe400078e0204 */
[----:B--2---:R-:W-:Y:S02]  /*6960*/  IMAD R4, R7, R28, R22 ;  /* 0x0000001c07047224 */ /* 0x004fe400078e0216 */
[----:B---3--:R-:W-:Y:S02]  /*6970*/  IMAD R3, R6, R29, R3 ;  /* 0x0000001d06037224 */ /* 0x008fe400078e0203 */
[----:B------:R-:W-:Y:S02]  /*6980*/  IMAD R4, R4, R23, R5 ;  /* 0x0000001704047224 */ /* 0x000fe400078e0205 */
[----:B------:R-:W-:-:S02]  /*6990*/  IMAD.MOV.U32 R8, RZ, RZ, 0x1 ;  /* 0x00000001ff087424 */ /* 0x000fc400078e00ff */
[----:B------:R-:W-:Y:S01]  /*69a0*/  IMAD.MOV.U32 R6, RZ, RZ, R20 ;  /* 0x000000ffff067224 */ /* 0x000fe200078e0014 */
[----:B------:R-:W-:Y:S02]  /*69b0*/  SEL R7, R4, R3, !P0 ;  /* 0x0000000304077207 */ /* 0x000fe40004000000 */
[----:B------:R-:W-:-:S07]  /*69c0*/  SEL R13, R3, R4, !P0 ;  /* 0x00000004030d7207 */ /* 0x000fce0004000000 */
.L_x_163:
[----:B------:R-:W-:-:S08]  /*69d0*/  NOP ;  /* 0x0000000000007918 */ /* 0x000fd00000000000 */
[----:B------:R-:W0:-:S00]  /*69e0*/  USETMAXREG.DEALLOC.CTAPOOL 0x28 ;  /* 0x00000028000079c8 */ /* 0x000e0000080e0500 */
[----:B0-----:R-:W-:-:S13]  /*69f0*/  ISETP.NE.AND P0, PT, R0, RZ, PT ;  /* 0x000000ff0000720c */ /* 0x001fda0003f05270 */
[----:B------:R-:W-:Y:S05]  /*6a00*/  @P0 EXIT ;  /* 0x000000000000094d */ /* 0x000fea0003800000 */
[----:B------:R-:W-:Y:S01]  /*6a10*/  LOP3.LUT P0, RZ, R8, 0xff, RZ, 0xc0, !PT ;  /* 0x000000ff08ff7812 */ /* 0x000fe2000780c0ff */
[----:B------:R-:W-:Y:S02]  /*6a20*/  IMAD.MOV.U32 R0, RZ, RZ, 0x1 ;  /* 0x00000001ff007424 */ /* 0x000fe400078e00ff */
[----:B------:R-:W-:-:S10]  /*6a30*/  IMAD.MOV.U32 R3, RZ, RZ, RZ ;  /* 0x000000ffff037224 */ /* 0x000fd400078e00ff */
[----:B------:R-:W-:Y:S05]  /*6a40*/  @!P0 BRA `(.L_x_166) ;  /* 0x0000000c00448947 */ /* 0x000fea0003800000 */
[----:B------:R-:W0:Y:S01]  /*6a50*/  LDC R0, c[0x0][0x28c] ;  /* 0x0000a300ff007b82 */ /* 0x000e220000000800 */
[----:B------:R-:W-:Y:S01]  /*6a60*/  ULDC UR5, c[0x0][0x658] ;  /* 0x0001960000057ab9 */ /* 0x000fe20000000800 */
[----:B------:R-:W-:Y:S01]  /*6a70*/  UMOV UR7, 0xffffffff ;  /* 0xffffffff00077882 */ /* 0x000fe20000000000 */
[----:B------:R-:W-:Y:S01]  /*6a80*/  ULDC UR6, c[0x0][0xc] ;  /* 0x0000030000067ab9 */ /* 0x000fe20000000800 */
[----:B------:R-:W-:Y:S01]  /*6a90*/  USHF.L.U32 UR8, UR7, UR5, URZ ;  /* 0x0000000507087299 */ /* 0x000fe2000800063f */
[----:B------:R-:W-:Y:S01]  /*6aa0*/  BSSY B0, `(.L_x_166) ;  /* 0x00000cb000007945 */ /* 0x000fe20003800000 */
[----:B------:R-:W-:Y:S01]  /*6ab0*/  UMOV UR9, 0x1 ;  /* 0x0000000100097882 */ /* 0x000fe20000000000 */
[----:B------:R-:W-:Y:S01]  /*6ac0*/  ULDC UR7, c[0x0][0x10] ;  /* 0x0000040000077ab9 */ /* 0x000fe20000000800 */
[----:B------:R-:W1:Y:S01]  /*6ad0*/  S2UR UR10, SR_CgaCtaId ;  /* 0x00000000000a79c3 */ /* 0x000e620000008800 */
[----:B------:R-:W-:Y:S01]  /*6ae0*/  UIMAD.WIDE.U32 UR6, UR6, UR7, URZ ;  /* 0x00000007060672a5 */ /* 0x000fe2000f8e003f */
[----:B------:R-:W-:Y:S01]  /*6af0*/  IMAD.MOV.U32 R9, RZ, RZ, 0x1 ;  /* 0x00000001ff097424 */ /* 0x000fe200078e00ff */
[----:B------:R-:W-:Y:S01]  /*6b00*/  USHF.L.U32 UR18, UR9, UR5, URZ ;  /* 0x0000000509127299 */ /* 0x000fe2000800063f */
[----:B------:R-:W-:Y:S01]  /*6b10*/  LOP3.LUT R12, R19, 0x2, RZ, 0xfc, !PT ;  /* 0x00000002130c7812 */ /* 0x000fe200078efcff */
[----:B------:R-:W-:Y:S01]  /*6b20*/  ULDC UR4, c[0x0][0x600] ;  /* 0x0001800000047ab9 */ /* 0x000fe20000000800 */
[----:B------:R-:W-:Y:S01]  /*6b30*/  ULDC UR5, c[0x0][0x14] ;  /* 0x0000050000057ab9 */ /* 0x000fe20000000800 */
[----:B------:R-:W-:-:S02]  /*6b40*/  UIADD3 UR4, UR4, -0x1, URZ ;  /* 0xffffffff04047890 */ /* 0x000fc4000fffe03f */
[----:B------:R-:W-:Y:S02]  /*6b50*/  UIMAD.WIDE.U32 UR22, UR6, UR5, URZ ;  /* 0x00000005061672a5 */ /* 0x000fe4000f8e003f */
[----:B------:R-:W-:Y:S02]  /*6b60*/  UIMAD UR13, UR7, UR5, URZ ;  /* 0x00000005070d72a4 */ /* 0x000fe4000f8e023f */
[----:B------:R-:W-:Y:S02]  /*6b70*/  ULOP3.LUT UR17, URZ, UR8, URZ, 0x33, !UPT ;  /* 0x000000083f117292 */ /* 0x000fe4000f8e333f */
[----:B------:R-:W-:Y:S01]  /*6b80*/  UIADD3 UR13, UR23, UR13, URZ ;  /* 0x0000000d170d7290 */ /* 0x000fe2000fffe03f */
[----:B0-----:R-:W-:Y:S01]  /*6b90*/  VIADD R0, R0, 0x1f ;  /* 0x0000001f00007836 */ /* 0x001fe20000000000 */
[----:B------:R-:W-:-:S04]  /*6ba0*/  ULDC.64 UR24, c[0x0][0x198] ;  /* 0x0000660000187ab9 */ /* 0x000fc80000000a00 */
[----:B------:R-:W-:Y:S01]  /*6bb0*/  SHF.R.S32.HI R3, RZ, 0x1f, R0 ;  /* 0x0000001fff037819 */ /* 0x000fe20000011400 */
[----:B-1----:R-:W-:-:S03]  /*6bc0*/  IMAD.U32 R10, RZ, RZ, UR10 ;  /* 0x0000000aff0a7e24 */ /* 0x002fc6000f8e00ff */
[----:B------:R-:W-:Y:S01]  /*6bd0*/  LEA.HI R3, R3, R0, RZ, 0x5 ;  /* 0x0000000003037211 */ /* 0x000fe200078f28ff */
[----:B------:R-:W-:-:S03]  /*6be0*/  IMAD.MOV.U32 R0, RZ, RZ, 0x1 ;  /* 0x00000001ff007424 */ /* 0x000fc600078e00ff */
[----:B------:R-:W-:Y:S01]  /*6bf0*/  SHF.R.S32.HI R8, RZ, 0x5, R3 ;  /* 0x00000005ff087819 */ /* 0x000fe20000011403 */
[----:B------:R-:W-:-:S04]  /*6c00*/  IMAD.MOV.U32 R3, RZ, RZ, RZ ;  /* 0x000000ffff037224 */ /* 0x000fc800078e00ff */
[----:B------:R-:W-:-:S07]  /*6c10*/  VIADD R11, R8, 0x1 ;  /* 0x00000001080b7836 */ /* 0x000fce0000000000 */
.L_x_177:
[----:B------:R-:W-:-:S03]  /*6c20*/  UMOV UR5, 0xffffffff ;  /* 0xffffffff00057882 */ /* 0x000fc60000000000 */
[----:B------:R-:W-:Y:S05]  /*6c30*/  BRA.DIV UR5, `(.L_x_167) ;  /* 0x0000000e05b07947 */ /* 0x000fea000b800000 */
[----:B------:R-:W-:-:S13]  /*6c40*/  ELECT P6, URZ, PT ;  /* 0x00000000003f782f */ /* 0x000fda00038c0000 */
.L_x_188:
[----:B------:R-:W0:Y:S01]  /*6c50*/  LDC R4, c[0x0][0x28c] ;  /* 0x0000a300ff047b82 */ /* 0x000e220000000800 */
[----:B------:R-:W-:Y:S01]  /*6c60*/  BSSY B1, `(.L_x_168) ;  /* 0x000003b000017945 */ /* 0x000fe20003800000 */
[----:B0-----:R-:W-:-:S13]  /*6c70*/  ISETP.LT.OR P6, PT, R4, 0x1, !P6 ;  /* 0x000000010400780c */ /* 0x001fda00077c1670 */
[----:B------:R-:W-:Y:S05]  /*6c80*/  @P6 BRA `(.L_x_169) ;  /* 0x0000000000e06947 */ /* 0x000fea0003800000 */
[----:B------:R-:W-:Y:S02]  /*6c90*/  IMAD R13, R13, 0x2, R10 ;  /* 0x000000020d0d7824 */ /* 0x000fe400078e020a */
[----:B------:R-:W-:Y:S02]  /*6ca0*/  IMAD.SHL.U32 R20, R7, 0x80, RZ ;  /* 0x0000008007147824 */ /* 0x000fe400078e00ff */
[----:B------:R-:W-:Y:S02]  /*6cb0*/  IMAD.MOV.U32 R21, RZ, RZ, RZ ;  /* 0x000000ffff157224 */ /* 0x000fe400078e00ff */
[----:B------:R-:W-:Y:S02]  /*6cc0*/  IMAD.MOV.U32 R4, RZ, RZ, R11 ;  /* 0x000000ffff047224 */ /* 0x000fe400078e000b */
[----:B------:R-:W-:Y:S02]  /*6cd0*/  IMAD.MOV.U32 R5, RZ, RZ, R0 ;  /* 0x000000ffff057224 */ /* 0x000fe400078e0000 */
[----:B------:R-:W-:-:S02]  /*6ce0*/  IMAD.MOV.U32 R7, RZ, RZ, R3 ;  /* 0x000000ffff077224 */ /* 0x000fc400078e0003 */
[----:B------:R-:W-:-:S07]  /*6cf0*/  IMAD.SHL.U32 R15, R13, 0x40, RZ ;  /* 0x000000400d0f7824 */ /* 0x000fce00078e00ff */
.L_x_172:
[----:B------:R-:W0:Y:S01]  /*6d00*/  S2UR UR5, SR_CgaCtaId ;  /* 0x00000000000579c3 */ /* 0x000e220000008800 */
[----:B------:R-:W-:Y:S02]  /*6d10*/  MOV R13, 0x400 ;  /* 0x00000400000d7802 */ /* 0x000fe40000000f00 */
[----:B------:R-:W-:-:S13]  /*6d20*/  LOP3.LUT P1, RZ, R18, 0x7f, RZ, 0xc0, !PT ;  /* 0x0000007f12ff7812 */ /* 0x000fda000782c0ff */
[----:B------:R-:W1:Y:S01]  /*6d30*/  @!P1 LDC R14, c[0x0][0x500] ;  /* 0x00014000ff0e9b82 */ /* 0x000e620000000800 */
[----:B0-----:R-:W-:-:S05]  /*6d40*/  IMAD.U32 R10, RZ, RZ, UR5 ;  /* 0x00000005ff0a7e24 */ /* 0x001fca000f8e00ff */
[----:B------:R-:W-:Y:S02]  /*6d50*/  LEA R24, R10, R13, 0x18 ;  /* 0x0000000d0a187211 */ /* 0x000fe400078ec0ff */
[----:B------:R-:W-:-:S03]  /*6d60*/  SHF.L.U32 R13, R5, 0x1f, RZ ;  /* 0x0000001f050d7819 */ /* 0x000fc600000006ff */
[----:B------:R-:W-:-:S04]  /*6d70*/  IMAD R22, R7, 0x8, R24 ;  /* 0x0000000807167824 */ /* 0x000fc800078e0218 */
[----:B------:R-:W0:Y:S02]  /*6d80*/  SYNCS.PHASECHK.TRANS64.TRYWAIT P0, [R22+URZ+0x20], R13 ;  /* 0x0000200d160075a7 */ /* 0x000e24000800017f */
[----:B01----:R-:W-:Y:S05]  /*6d90*/  @!P0 BRA `(.L_x_170) ;  /* 0x0000000c00788947 */ /* 0x003fea0003800000 */
.L_x_189:
[----:B0-----:R-:W-:Y:S01]  /*6da0*/  PRMT R13, R12, 0x9910, RZ ;  /* 0x000099100c0d7816 */ /* 0x001fe200000000ff */
[----:B------:R0:W-:Y:S03]  /*6db0*/  @!P1 SYNCS.ARRIVE.TRANS64 RZ, [R22+URZ], R14 ;  /* 0x0000000e16ff99a7 */ /* 0x0001e6000800003f */
[----:B------:R-:W-:-:S13]  /*6dc0*/  ISETP.NE.AND P0, PT, R13, 0x2, PT ;  /* 0x000000020d00780c */ /* 0x000fda0003f05270 */
[----:B0-----:R-:W-:Y:S05]  /*6dd0*/  @P0 BRA `(.L_x_171) ;  /* 0x0000000000040947 */ /* 0x001fea0003800000 */
[----:B------:R-:W-:Y:S01]  /*6de0*/  BPT.TRAP 0x1 ;  /* 0x000000040000795c */ /* 0x000fe20000300000 */
.L_x_171:
[----:B------:R-:W-:Y:S01]  /*6df0*/  IMAD R13, R7, 0x2, R10 ;  /* 0x00000002070d7824 */ /* 0x000fe200078e020a */
[----:B------:R-:W-:Y:S01]  /*6e00*/  R2UR UR9, R22 ;  /* 0x00000000160972ca */ /* 0x000fe200000e0000 */
[----:B------:R-:W-:Y:S01]  /*6e10*/  VIADD R4, R4, 0xffffffff ;  /* 0xffffffff04047836 */ /* 0x000fe20000000000 */
[----:B------:R-:W-:Y:S01]  /*6e20*/  UIADD3 UR6, UP0, UR24, 0xf0, URZ ;  /* 0x000000f018067890 */ /* 0x000fe2000ff1e03f */
[----:B------:R-:W-:Y:S01]  /*6e30*/  IMAD.SHL.U32 R13, R13, 0x800, RZ ;  /* 0x000008000d0d7824 */ /* 0x000fe200078e00ff */
[----:B------:R-:W-:Y:S01]  /*6e40*/  R2UR UR11, R15 ;  /* 0x000000000f0b72ca */ /* 0x000fe200000e0000 */
[----:B------:R-:W-:Y:S01]  /*6e50*/  UIADD3 UR26, UP1, UR24, 0x1f0, URZ ;  /* 0x000001f0181a7890 */ /* 0x000fe2000ff3e03f */
[----:B------:R-:W-:Y:S01]  /*6e60*/  R2UR UR10, R21 ;  /* 0x00000000150a72ca */ /* 0x000fe200000e0000 */
[--C-:B------:R-:W-:Y:S01]  /*6e70*/  IMAD R13, R13, 0x2, R24.reuse ;  /* 0x000000020d0d7824 */ /* 0x100fe200078e0218 */
[----:B------:R-:W-:Y:S01]  /*6e80*/  R2UR UR12, R6 ;  /* 0x00000000060c72ca */ /* 0x000fe200000e0000 */
[----:B------:R-:W-:Y:S01]  /*6e90*/  IMAD R24, R7, 0x2000, R24 ;  /* 0x0000200007187824 */ /* 0x000fe200078e0218 */
[----:B------:R-:W-:Y:S01]  /*6ea0*/  R2UR UR19, R20 ;  /* 0x00000000141372ca */ /* 0x000fe200000e0000 */
[----:B------:R-:W-:Y:S01]  /*6eb0*/  UIADD3.X UR7, URZ, UR25, URZ, UP0, !UPT ;  /* 0x000000193f077290 */ /* 0x000fe200087fe43f */
[----:B------:R-:W-:Y:S01]  /*6ec0*/  R2UR UR5, R13 ;  /* 0x000000000d0572ca */ /* 0x000fe200000e0000 */
[----:B------:R-:W-:Y:S01]  /*6ed0*/  VIADD R7, R7, 0x1 ;  /* 0x0000000107077836 */ /* 0x000fe20000000000 */
[----:B------:R-:W-:Y:S01]  /*6ee0*/  R2UR UR8, R24 ;  /* 0x00000000180872ca */ /* 0x000fe200000e0000 */
[----:B------:R-:W-:Y:S01]  /*6ef0*/  UIADD3.X UR27, URZ, UR25, URZ, UP1, !UPT ;  /* 0x000000193f1b7290 */ /* 0x000fe20008ffe43f */
[----:B------:R-:W-:Y:S01]  /*6f00*/  ISETP.GT.AND P1, PT, R4, 0x1, PT ;  /* 0x000000010400780c */ /* 0x000fe20003f24270 */
[----:B------:R-:W-:Y:S01]  /*6f10*/  UMOV UR20, 0x30000 ;  /* 0x0003000000147882 */ /* 0x000fe20000000000 */
[----:B------:R-:W-:Y:S01]  /*6f20*/  UMOV UR14, 0x0 ;  /* 0x00000000000e7882 */ /* 0x000fe20000000000 */
[----:B------:R-:W-:Y:S01]  /*6f30*/  UMOV UR15, 0x10000000 ;  /* 0x10000000000f7882 */ /* 0x000fe20000000000 */
[----:B------:R-:W-:Y:S01]  /*6f40*/  ISETP.NE.AND P0, PT, R7, 0x4, PT ;  /* 0x000000040700780c */ /* 0x000fe20003f05270 */
[----:B------:R-:W-:-:S03]  /*6f50*/  VIADD R21, R21, 0x20 ;  /* 0x0000002015157836 */ /* 0x000fc60000000000 */
[----:B------:R-:W-:Y:S01]  /*6f60*/  SEL R14, RZ, 0x1, P0 ;  /* 0x00000001ff0e7807 */ /* 0x000fe20000000000 */
[----:B------:R-:W-:Y:S01]  /*6f70*/  UIADD3 UR5, UR5, 0x100, URZ ;  /* 0x0000010005057890 */ /* 0x000fe2000fffe03f */
[----:B------:R-:W-:Y:S01]  /*6f80*/  SEL R7, R7, RZ, P0 ;  /* 0x000000ff07077207 */ /* 0x000fe20000000000 */
[----:B------:R-:W-:Y:S01]  /*6f90*/  UIADD3 UR16, UR8, 0x8100, URZ ;  /* 0x0000810008107890 */ /* 0x000fe2000fffe03f */
[----:B------:R-:W-:-:S04]  /*6fa0*/  LOP3.LUT R5, R5, R14, RZ, 0x3c, !PT ;  /* 0x0000000e05057212 */ /* 0x000fc800078e3cff */
[----:B------:R-:W-:Y:S02]  /*6fb0*/  UMOV UR8, UR5 ;  /* 0x0000000500087c82 */ /* 0x000fe40008000000 */
[----:B------:R0:W-:Y:S02]  /*6fc0*/  UTMALDG.3D.MULTICAST [UR8], [UR6], UR20, desc[UR14] ;  /* 0x00000e08060073b4 */ /* 0x0001e40008011814 */
[----:B0-----:R-:W-:Y:S01]  /*6fd0*/  UMOV UR8, UR16 ;  /* 0x0000001000087c82 */ /* 0x001fe20008000000 */
[----:B------:R-:W-:Y:S02]  /*6fe0*/  UMOV UR11, UR19 ;  /* 0x00000013000b7c82 */ /* 0x000fe40008000000 */
[----:B------:R0:W-:Y:S02]  /*6ff0*/  UTMALDG.3D [UR8], [UR26], desc[UR14] ;  /* 0x00000e081a0075b4 */ /* 0x0001e40008011000 */
[----:B0-----:R-:W-:Y:S05]  /*7000*/  @P1 BRA `(.L_x_172) ;  /* 0xfffffffc003c1947 */ /* 0x001fea000383ffff */
.L_x_169:
[----:B------:R-:W-:Y:S05]  /*7010*/  BSYNC B1 ;  /* 0x0000000000017941 */ /* 0x000fea0003800000 */
.L_x_168:
[----:B------:R-:W-:Y:S01]  /*7020*/  LOP3.LUT P1, RZ, R9, 0xff, RZ, 0xc0, !PT ;  /* 0x000000ff09ff7812 */ /* 0x000fe2000782c0ff */
[----:B------:R-:W-:Y:S01]  /*7030*/  IMAD.IADD R3, R8, 0x1, R3 ;  /* 0x0000000108037824 */ /* 0x000fe200078e0203 */
[----:B------:R-:W-:Y:S01]  /*7040*/  IADD3 R16, P2, R16, UR22, RZ ;  /* 0x0000001610107c10 */ /* 0x000fe2000ff5e0ff */
[----:B------:R-:W-:Y:S01]  /*7050*/  ULDC.64 UR6, c[0x0][0x650] ;  /* 0x0001940000067ab9 */ /* 0x000fe20000000a00 */
[----:B------:R-:W-:Y:S01]  /*7060*/  BSSY B1, `(.L_x_173) ;  /* 0x000006c000017945 */ /* 0x000fe20003800000 */
[----:B------:R-:W-:Y:S01]  /*7070*/  IMAD.MOV.U32 R13, RZ, RZ, -0x1 ;  /* 0xffffffffff0d7424 */ /* 0x000fe200078e00ff */
[----:B------:R-:W-:Y:S01]  /*7080*/  ISETP.GT.U32.AND P0, PT, R3, 0x3, PT ;  /* 0x000000030300780c */ /* 0x000fe20003f04070 */
[----:B------:R-:W-:Y:S01]  /*7090*/  IMAD.MOV.U32 R7, RZ, RZ, -0x1 ;  /* 0xffffffffff077424 */ /* 0x000fe200078e00ff */
[----:B------:R-:W-:Y:S01]  /*70a0*/  SHF.R.U32.HI R4, RZ, 0x2, R3 ;  /* 0x00000002ff047819 */ /* 0x000fe20000011603 */
[----:B------:R-:W-:Y:S01]  /*70b0*/  IMAD.MOV.U32 R6, RZ, RZ, -0x1 ;  /* 0xffffffffff067424 */ /* 0x000fe200078e00ff */
[----:B------:R-:W-:-:S02]  /*70c0*/  ISETP.LT.U32.AND P0, PT, R8, 0x4, P0 ;  /* 0x000000040800780c */ /* 0x000fc40000701070 */
[----:B------:R-:W-:Y:S01]  /*70d0*/  IADD3.X R17, R17, UR13, RZ, P2, !PT ;  /* 0x0000000d11117c10 */ /* 0x000fe200097fe4ff */
[----:B------:R-:W0:Y:S01]  /*70e0*/  @P1 S2R R10, SR_CgaCtaId ;  /* 0x00000000000a1919 */ /* 0x000e220000008800 */
[----:B------:R-:W-:Y:S02]  /*70f0*/  @P1 MOV R5, 0x400 ;  /* 0x0000040000051802 */ /* 0x000fe40000000f00 */
[----:B------:R-:W-:Y:S02]  /*7100*/  ISETP.GE.U32.AND P2, PT, R16, UR6, PT ;  /* 0x0000000610007c0c */ /* 0x000fe4000bf46070 */
[----:B------:R-:W-:Y:S02]  /*7110*/  LOP3.LUT R4, R4, 0x1, RZ, 0xc0, !PT ;  /* 0x0000000104047812 */ /* 0x000fe400078ec0ff */
[----:B------:R-:W-:Y:S02]  /*7120*/  LOP3.LUT R3, R3, 0x3, RZ, 0xc0, !PT ;  /* 0x0000000303037812 */ /* 0x000fe400078ec0ff */
[----:B------:R-:W-:-:S02]  /*7130*/  PRMT R9, RZ, 0x7610, R9 ;  /* 0x00007610ff097816 */ /* 0x000fc40000000009 */
[----:B0-----:R-:W-:-:S04]  /*7140*/  @P1 LEA R5, R10, R5, 0x18 ;  /* 0x000000050a051211 */ /* 0x001fc800078ec0ff */
[----:B------:R0:W-:Y:S01]  /*7150*/  @P1 SYNCS.ARRIVE.TRANS64.A1T0 RZ, [R5+URZ+0x58], RZ ;  /* 0x000058ff05ff19a7 */ /* 0x0001e2000810003f */
[----:B------:R-:W-:-:S04]  /*7160*/  ISETP.NE.U32.AND P1, PT, R4, 0x1, PT ;  /* 0x000000010400780c */ /* 0x000fc80003f25070 */
[----:B------:R-:W-:Y:S02]  /*7170*/  ISETP.GT.U32.AND P1, PT, R8, 0x3, !P1 ;  /* 0x000000030800780c */ /* 0x000fe40004f24070 */
[----:B0-----:R-:W-:Y:S02]  /*7180*/  SEL R5, RZ, 0x1, !P0 ;  /* 0x00000001ff057807 */ /* 0x001fe40004000000 */
[----:B------:R-:W-:Y:S02]  /*7190*/  ISETP.GE.U32.AND.EX P0, PT, R17, UR7, PT, P2 ;  /* 0x0000000711007c0c */ /* 0x000fe4000bf06120 */
[----:B------:R-:W-:-:S04]  /*71a0*/  SEL R4, RZ, 0x1, !P1 ;  /* 0x00000001ff047807 */ /* 0x000fc80004800000 */
[----:B------:R-:W-:Y:S02]  /*71b0*/  LOP3.LUT R0, R4, R0, R5, 0x96, !PT ;  /* 0x0000000004007212 */ /* 0x000fe400078e9605 */
[----:B------:R-:W-:-:S05]  /*71c0*/  PRMT R4, RZ, 0x7610, R4 ;  /* 0x00007610ff047816 */ /* 0x000fca0000000004 */
[----:B------:R-:W-:Y:S05]  /*71d0*/  @P0 BRA `(.L_x_174) ;  /* 0x0000000400500947 */ /* 0x000fea0003800000 */
[----:B------:R-:W0:Y:S01]  /*71e0*/  S2R R15, SR_CTAID.X ;  /* 0x00000000000f7919 */ /* 0x000e220000002500 */
[----:B------:R-:W-:Y:S01]  /*71f0*/  ULDC.64 UR6, c[0x0][0x628] ;  /* 0x00018a0000067ab9 */ /* 0x000fe20000000a00 */
[----:B------:R-:W1:Y:S01]  /*7200*/  LDC R20, c[0x0][0x144] ;  /* 0x00005100ff147b82 */ /* 0x000e620000000800 */
[----:B------:R-:W-:Y:S01]  /*7210*/  ISETP.NE.U32.AND P0, PT, RZ, UR6, PT ;  /* 0x00000006ff007c0c */ /* 0x000fe2000bf05070 */
[----:B------:R-:W2:Y:S01]  /*7220*/  S2R R13, SR_CTAID.Y ;  /* 0x00000000000d7919 */ /* 0x000ea20000002600 */
[----:B------:R-:W-:Y:S01]  /*7230*/  ULDC UR8, c[0x0][0x630] ;  /* 0x00018c0000087ab9 */ /* 0x000fe20000000800 */
[----:B------:R-:W-:Y:S01]  /*7240*/  ULDC UR9, c[0x0][0x150] ;  /* 0x0000540000097ab9 */ /* 0x000fe20000000800 */
[----:B------:R-:W-:Y:S01]  /*7250*/  ISETP.NE.AND.EX P0, PT, RZ, UR7, PT, P0 ;  /* 0x00000007ff007c0c */ /* 0x000fe2000bf05300 */
[----:B------:R-:W-:Y:S02]  /*7260*/  IMAD.MOV.U32 R4, RZ, RZ, R16 ;  /* 0x000000ffff047224 */ /* 0x000fe400078e0010 */
[----:B------:R-:W-:Y:S01]  /*7270*/  IMAD.MOV.U32 R5, RZ, RZ, R17 ;  /* 0x000000ffff057224 */ /* 0x000fe200078e0011 */
[----:B0-----:R-:W-:-:S09]  /*7280*/  I2FP.F32.U32 R22, R15 ;  /* 0x0000000f00167245 */ /* 0x001fd20000201000 */
[----:B------:R-:W-:Y:S05]  /*7290*/  @!P0 BRA `(.L_x_175) ;  /* 0x0000000000288947 */ /* 0x000fea0003800000 */
[----:B------:R-:W-:Y:S02]  /*72a0*/  ULDC UR5, c[0x0][0x634] ;  /* 0x00018d0000057ab9 */ /* 0x000fe40000000800 */
[----:B------:R-:W-:-:S05]  /*72b0*/  IADD3 R5, P0, R16, UR5, RZ ;  /* 0x0000000510057c10 */ /* 0x000fca000ff1e0ff */
[----:B------:R-:W-:-:S04]  /*72c0*/  IMAD.X R21, RZ, RZ, R17, P0 ;  /* 0x000000ffff157224 */ /* 0x000fc800000e0611 */
[----:B------:R-:W-:-:S04]  /*72d0*/  IMAD.WIDE.U32 R6, R21, UR6, RZ ;  /* 0x0000000615067c25 */ /* 0x000fc8000f8e00ff */
[----:B------:R-:W-:-:S04]  /*72e0*/  IMAD.WIDE.U32 R6, P0, R5, UR7, R6 ;  /* 0x0000000705067c25 */ /* 0x000fc8000f800006 */
[----:B------:R-:W-:-:S04]  /*72f0*/  IMAD.WIDE.U32 R4, R5, UR6, RZ ;  /* 0x0000000605047c25 */ /* 0x000fc8000f8e00ff */
[----:B------:R-:W-:Y:S01]  /*7300*/  IMAD.MOV.U32 R4, RZ, RZ, R7 ;  /* 0x000000ffff047224 */ /* 0x000fe200078e0007 */
[----:B------:R-:W-:Y:S01]  /*7310*/  IADD3 RZ, P1, R5, R6, RZ ;  /* 0x0000000605ff7210 */ /* 0x000fe20007f3e0ff */
[----:B------:R-:W-:-:S04]  /*7320*/  IMAD.X R5, RZ, RZ, RZ, P0 ;  /* 0x000000ffff057224 */ /* 0x000fc800000e06ff */
[----:B------:R-:W-:-:S08]  /*7330*/  IMAD.WIDE.U32.X R4, R21, UR7, R4, P1 ;  /* 0x0000000715047c25 */ /* 0x000fd000088e0404 */
.L_x_175:
[----:B------:R-:W-:Y:S01]  /*7340*/  FMUL R22, R22, UR9 ;  /* 0x0000000916167c20 */ /* 0x000fe20008400000 */
[--C-:B------:R-:W-:Y:S01]  /*7350*/  SHF.R.U64 R14, R4, UR8, R5.reuse ;  /* 0x00000008040e7c19 */ /* 0x100fe20008001205 */
[----:B------:R-:W-:Y:S01]  /*7360*/  ULDC.64 UR6, c[0x0][0x620] ;  /* 0x0001880000067ab9 */ /* 0x000fe20000000a00 */
[----:B------:R-:W-:Y:S01]  /*7370*/  SHF.R.U32.HI R4, RZ, UR8, R5 ;  /* 0x00000008ff047c19 */ /* 0x000fe20008011605 */
[----:B------:R-:W-:Y:S01]  /*7380*/  ULDC.64 UR8, c[0x0][0x640] ;  /* 0x0001900000087ab9 */ /* 0x000fe20000000a00 */
[----:B------:R-:W-:Y:S01]  /*7390*/  IADD3 R5, P0, RZ, -R14, RZ ;  /* 0x8000000eff057210 */ /* 0x000fe20007f1e0ff */
[----:B------:R-:W0:Y:S01]  /*73a0*/  F2I.U32.TRUNC.NTZ R22, R22 ;  /* 0x0000001600167305 */ /* 0x000e22000020f000 */
[----:B------:R-:W-:-:S03]  /*73b0*/  ULDC UR5, c[0x0][0x618] ;  /* 0x0001860000057ab9 */ /* 0x000fc60000000800 */
[----:B------:R-:W-:Y:S01]  /*73c0*/  IMAD.X R4, RZ, RZ, ~R4, P0 ;  /* 0x000000ffff047224 */ /* 0x000fe200000e0e04 */
[----:B------:R-:W-:-:S03]  /*73d0*/  ISETP.NE.U32.AND P0, PT, RZ, UR8, PT ;  /* 0x00000008ff007c0c */ /* 0x000fc6000bf05070 */
[----:B------:R-:W-:Y:S01]  /*73e0*/  IMAD R4, R4, UR6, RZ ;  /* 0x0000000604047c24 */ /* 0x000fe2000f8e02ff */
[----:B------:R-:W-:-:S03]  /*73f0*/  ISETP.NE.AND.EX P0, PT, RZ, UR9, PT, P0 ;  /* 0x00000009ff007c0c */ /* 0x000fc6000bf05300 */
[C---:B------:R-:W-:Y:S02]  /*7400*/  IMAD R7, R5.reuse, UR7, R4 ;  /* 0x0000000705077c24 */ /* 0x040fe4000f8e0204 */
[----:B------:R-:W-:Y:S01]  /*7410*/  IMAD.WIDE.U32 R4, R5, UR6, R16 ;  /* 0x0000000605047c25 */ /* 0x000fe2000f8e0010 */
[----:B------:R-:W-:-:S03]  /*7420*/  ULDC UR6, c[0x0][0x154] ;  /* 0x0000550000067ab9 */ /* 0x000fc60000000800 */
[----:B0-----:R-:W-:Y:S02]  /*7430*/  IMAD.MOV R6, RZ, RZ, -R22 ;  /* 0x000000ffff067224 */ /* 0x001fe400078e0a16 */
[----:B------:R-:W-:Y:S02]  /*7440*/  IMAD.IADD R5, R5, 0x1, R7 ;  /* 0x0000000105057824 */ /* 0x000fe400078e0207 */
[----:B-1----:R-:W-:Y:S01]  /*7450*/  IMAD R15, R20, R6, R15 ;  /* 0x00000006140f7224 */ /* 0x002fe200078e020f */
[----:B--2---:R-:W-:Y:S01]  /*7460*/  I2FP.F32.U32 R6, R13 ;  /* 0x0000000d00067245 */ /* 0x004fe20000201000 */
[----:B------:R-:W0:Y:S01]  /*7470*/  LDC R20, c[0x0][0x148] ;  /* 0x00005200ff147b82 */ /* 0x000e220000000800 */
[--C-:B------:R-:W-:Y:S02]  /*7480*/  SHF.R.U64 R21, R4, UR5, R5.reuse ;  /* 0x0000000504157c19 */ /* 0x100fe40008001205 */
[----:B------:R-:W-:Y:S01]  /*7490*/  SHF.R.U32.HI R4, RZ, UR5, R5 ;  /* 0x00000005ff047c19 */ /* 0x000fe20008011605 */
[----:B------:R-:W-:Y:S01]  /*74a0*/  FMUL R6, R6, UR6 ;  /* 0x0000000606067c20 */ /* 0x000fe20008400000 */
[----:B------:R-:W-:-:S02]  /*74b0*/  ULDC UR5, c[0x0][0x608] ;  /* 0x0001820000057ab9 */ /* 0x000fc40000000800 */
[--C-:B------:R-:W-:Y:S01]  /*74c0*/  SHF.R.U64 R23, R21, UR5, R4.reuse ;  /* 0x0000000515177c19 */ /* 0x100fe20008001204 */
[----:B------:R1:W2:Y:S01]  /*74d0*/  F2I.U32.TRUNC.NTZ R24, R6 ;  /* 0x0000000600187305 */ /* 0x0002a2000020f000 */
[----:B------:R-:W-:Y:S01]  /*74e0*/  SHF.R.U32.HI R4, RZ, UR5, R4 ;  /* 0x00000005ff047c19 */ /* 0x000fe20008011604 */
[----:B------:R-:W-:-:S03]  /*74f0*/  ULDC UR5, c[0x0][0x658] ;  /* 0x0001960000057ab9 */ /* 0x000fc60000000800 */
[--C-:B------:R-:W-:Y:S02]  /*7500*/  SHF.R.U64 R22, R23, UR5, R4.reuse ;  /* 0x0000000517167c19 */ /* 0x100fe40008001204 */
[----:B------:R-:W-:-:S03]  /*7510*/  SHF.R.U32.HI R25, RZ, UR5, R4 ;  /* 0x00000005ff197c19 */ /* 0x000fc60008011604 */
[----:B------:R-:W-:Y:S02]  /*7520*/  IMAD.MOV.U32 R4, RZ, RZ, R22 ;  /* 0x000000ffff047224 */ /* 0x000fe400078e0016 */
[----:B------:R-:W-:Y:S01]  /*7530*/  IMAD.MOV.U32 R5, RZ, RZ, R25 ;  /* 0x000000ffff057224 */ /* 0x000fe200078e0019 */
[----:B-1----:R-:W-:Y:S06]  /*7540*/  @!P0 BRA `(.L_x_176) ;  /* 0x0000000000288947 */ /* 0x002fec0003800000 */
        /* <DEDUP_REMOVED lines=10> */
.L_x_176:
[----:B------:R-:W-:Y:S01]  /*75f0*/  ISETP.NE.AND P0, PT, R2, 0x1, PT ;  /* 0x000000010200780c */ /* 0x000fe20003f05270 */
[----:B------:R-:W-:Y:S01]  /*7600*/  ULDC UR5, c[0x0][0x648] ;  /* 0x0001920000057ab9 */ /* 0x000fe20000000800 */
[----:B------:R-:W-:Y:S01]  /*7610*/  LOP3.LUT R23, R23, UR17, RZ, 0xc0, !PT ;  /* 0x0000001117177c12 */ /* 0x000fe2000f8ec0ff */
[----:B--2---:R-:W-:Y:S01]  /*7620*/  IMAD.MOV R24, RZ, RZ, -R24 ;  /* 0x000000ffff187224 */ /* 0x004fe200078e0a18 */
[----:B------:R-:W-:Y:S01]  /*7630*/  SHF.R.U64 R4, R4, UR5, R5 ;  /* 0x0000000504047c19 */ /* 0x000fe20008001205 */
[----:B------:R-:W-:Y:S01]  /*7640*/  ULDC UR5, c[0x0][0x638] ;  /* 0x00018e0000057ab9 */ /* 0x000fe20000000800 */
[----:B------:R-:W-:Y:S01]  /*7650*/  LOP3.LUT R21, R21, UR4, RZ, 0xc0, !PT ;  /* 0x0000000415157c12 */ /* 0x000fe2000f8ec0ff */
[----:B------:R-:W-:Y:S01]  /*7660*/  ULDC UR6, c[0x0][0x610] ;  /* 0x0001840000067ab9 */ /* 0x000fe20000000800 */
[----:B------:R-:W-:Y:S02]  /*7670*/  IMAD.MOV.U32 R6, RZ, RZ, R14 ;  /* 0x000000ffff067224 */ /* 0x000fe400078e000e */
[----:B------:R-:W-:-:S02]  /*7680*/  IMAD.MOV R5, RZ, RZ, -R4 ;  /* 0x000000ffff057224 */ /* 0x000fc400078e0a04 */
[----:B------:R-:W-:Y:S02]  /*7690*/  IMAD R4, R4, UR18, R23 ;  /* 0x0000001204047c24 */ /* 0x000fe4000f8e0217 */
[----:B0-----:R-:W-:Y:S02]  /*76a0*/  @P0 IMAD R15, R20, R24, R13 ;  /* 0x00000018140f0224 */ /* 0x001fe400078e020d */
[----:B------:R-:W-:Y:S01]  /*76b0*/  IMAD R22, R5, UR5, R22 ;  /* 0x0000000505167c24 */ /* 0x000fe2000f8e0216 */
[----:B------:R-:W-:Y:S01]  /*76c0*/  ULDC UR5, c[0x0][0x600] ;  /* 0x0001800000057ab9 */ /* 0x000fe20000000800 */
[----:B------:R-:W-:Y:S02]  /*76d0*/  IMAD R15, R4, UR6, R15 ;  /* 0x00000006040f7c24 */ /* 0x000fe4000f8e020f */
[----:B------:R-:W-:Y:S02]  /*76e0*/  IMAD R22, R22, UR5, R21 ;  /* 0x0000000516167c24 */ /* 0x000fe4000f8e0215 */
[----:B------:R-:W-:-:S03]  /*76f0*/  IMAD.MOV.U32 R4, RZ, RZ, 0x1 ;  /* 0x00000001ff047424 */ /* 0x000fc600078e00ff */
[----:B------:R-:W-:Y:S02]  /*7700*/  SEL R7, R22, R15, !P0 ;  /* 0x0000000f16077207 */ /* 0x000fe40004000000 */
[----:B------:R-:W-:-:S07]  /*7710*/  SEL R13, R15, R22, !P0 ;  /* 0x000000160f0d7207 */ /* 0x000fce0004000000 */
.L_x_174:
[----:B------:R-:W-:Y:S05]  /*7720*/  BSYNC B1 ;  /* 0x0000000000017941 */ /* 0x000fea0003800000 */
.L_x_173:
[----:B------:R-:W-:-:S13]  /*7730*/  LOP3.LUT P0, RZ, R4, 0xff, RZ, 0xc0, !PT ;  /* 0x000000ff04ff7812 */ /* 0x000fda000780c0ff */
[----:B------:R-:W-:Y:S05]  /*7740*/  @P0 BRA `(.L_x_177) ;  /* 0xfffffff400340947 */ /* 0x000fea000383ffff */
[----:B------:R-:W-:Y:S05]  /*7750*/  BSYNC B0 ;  /* 0x0000000000007941 */ /* 0x000fea0003800000 */
.L_x_166:
[----:B------:R-:W-:-:S03]  /*7760*/  UMOV UR5, 0xffffffff ;  /* 0xffffffff00057882 */ /* 0x000fc60000000000 */
[----:B------:R-:W-:Y:S05]  /*7770*/  BRA.DIV UR5, `(.L_x_178) ;  /* 0x0000000605147947 */ /* 0x000fea000b800000 */
[----:B------:R-:W-:-:S13]  /*7780*/  ELECT P6, URZ, PT ;  /* 0x00000000003f782f */ /* 0x000fda00038c0000 */
.L_x_192:
[----:B------:R-:W-:Y:S04]  /*7790*/  BSSY B0, `(.L_x_179) ;  /* 0x000002b000007945 */ /* 0x000fe80003800000 */
[----:B------:R-:W-:Y:S05]  /*77a0*/  @!P6 BRA `(.L_x_180) ;  /* 0x0000000000a4e947 */ /* 0x000fea0003800000 */
[----:B------:R-:W-:-:S04]  /*77b0*/  LOP3.LUT R19, R19, 0x2, RZ, 0xfc, !PT ;  /* 0x0000000213137812 */ /* 0x000fc800078efcff */
[----:B------:R-:W-:-:S13]  /*77c0*/  ISETP.NE.AND P0, PT, R19, 0x3, PT ;  /* 0x000000031300780c */ /* 0x000fda0003f05270 */
[----:B------:R-:W-:Y:S05]  /*77d0*/  @!P0 BRA `(.L_x_181) ;  /* 0x0000000000048947 */ /* 0x000fea0003800000 */
[----:B------:R-:W-:Y:S01]  /*77e0*/  BPT.TRAP 0x1 ;  /* 0x000000040000795c */ /* 0x000fe20000300000 */
.L_x_181:
[----:B------:R-:W0:Y:S01]  /*77f0*/  S2R R5, SR_CgaCtaId ;  /* 0x0000000000057919 */ /* 0x000e220000008800 */
[----:B------:R-:W-:Y:S02]  /*7800*/  MOV R2, 0x400 ;  /* 0x0000040000027802 */ /* 0x000fe40000000f00 */
[----:B------:R-:W-:Y:S02]  /*7810*/  SHF.L.U32 R4, R0, 0x1f, RZ ;  /* 0x0000001f00047819 */ /* 0x000fe400000006ff */
[----:B0-----:R-:W-:-:S05]  /*7820*/  LEA R2, R5, R2, 0x18 ;  /* 0x0000000205027211 */ /* 0x001fca00078ec0ff */
[----:B------:R-:W-:-:S04]  /*7830*/  VIADD R2, R2, 0x20 ;  /* 0x0000002002027836 */ /* 0x000fc80000000000 */
[C---:B------:R-:W-:Y:S02]  /*7840*/  IMAD R7, R3.reuse, 0x8, R2 ;  /* 0x0000000803077824 */ /* 0x040fe400078e0202 */
[----:B------:R-:W-:Y:S02]  /*7850*/  VIADD R3, R3, 0x1 ;  /* 0x0000000103037836 */ /* 0x000fe40000000000 */
[----:B------:R-:W0:Y:S03]  /*7860*/  SYNCS.PHASECHK.TRANS64.TRYWAIT P0, [R7+URZ], R4 ;  /* 0x00000004070075a7 */ /* 0x000e26000800017f */
[----:B------:R-:W-:-:S04]  /*7870*/  ISETP.NE.AND P1, PT, R3, 0x4, PT ;  /* 0x000000040300780c */ /* 0x000fc80003f25270 */
[----:B------:R-:W-:Y:S02]  /*7880*/  SEL R5, RZ, 0x1, P1 ;  /* 0x00000001ff057807 */ /* 0x000fe40000800000 */
[----:B------:R-:W-:Y:S02]  /*7890*/  SEL R3, R3, RZ, P1 ;  /* 0x000000ff03037207 */ /* 0x000fe40000800000 */
[----:B------:R-:W-:-:S03]  /*78a0*/  LOP3.LUT R6, R0, R5, RZ, 0x3c, !PT ;  /* 0x0000000500067212 */ /* 0x000fc600078e3cff */
[----:B------:R-:W-:Y:S01]  /*78b0*/  IMAD R8, R3, 0x8, R2 ;  /* 0x0000000803087824 */ /* 0x000fe200078e0202 */
[----:B------:R-:W-:Y:S01]  /*78c0*/  SHF.L.U32 R5, R6, 0x1f, RZ ;  /* 0x0000001f06057819 */ /* 0x000fe200000006ff */
[----:B0-----:R-:W-:Y:S06]  /*78d0*/  @!P0 BRA `(.L_x_182) ;  /* 0x0000000000dc8947 */ /* 0x001fec0003800000 */
.L_x_193:
[----:B------:R-:W1:Y:S01]  /*78e0*/  SYNCS.PHASECHK.TRANS64.TRYWAIT P0, [R8+URZ], R5 ;  /* 0x00000005080075a7 */ /* 0x000e62000800017f */
[----:B------:R-:W-:-:S05]  /*78f0*/  VIADD R0, R3, 0x1 ;  /* 0x0000000103007836 */ /* 0x000fca0000000000 */
[----:B------:R-:W-:-:S04]  /*7900*/  ISETP.NE.AND P1, PT, R0, 0x4, PT ;  /* 0x000000040000780c */ /* 0x000fc80003f25270 */
[----:B------:R-:W-:Y:S02]  /*7910*/  SEL R3, RZ, 0x1, P1 ;  /* 0x00000001ff037807 */ /* 0x000fe40000800000 */
[----:B0-----:R-:W-:Y:S02]  /*7920*/  SEL R7, R0, RZ, P1 ;  /* 0x000000ff00077207 */ /* 0x001fe40000800000 */
[----:B------:R-:W-:-:S03]  /*7930*/  LOP3.LUT R9, R6, R3, RZ, 0x3c, !PT ;  /* 0x0000000306097212 */ /* 0x000fc600078e3cff */
[----:B------:R-:W-:Y:S01]  /*7940*/  IMAD R11, R7, 0x8, R2 ;  /* 0x00000008070b7824 */ /* 0x000fe200078e0202 */
[----:B------:R-:W-:Y:S01]  /*7950*/  SHF.L.U32 R6, R9, 0x1f, RZ ;  /* 0x0000001f09067819 */ /* 0x000fe200000006ff */
[----:B-1----:R-:W-:Y:S06]  /*7960*/  @!P0 BRA `(.L_x_183) ;  /* 0x0000000000cc8947 */ /* 0x002fec0003800000 */
.L_x_194:
[----:B------:R-:W1:Y:S01]  /*7970*/  SYNCS.PHASECHK.TRANS64.TRYWAIT P0, [R11+URZ], R6 ;  /* 0x000000060b0075a7 */ /* 0x000e62000800017f */
[----:B------:R-:W-:-:S05]  /*7980*/  VIADD R0, R7, 0x1 ;  /* 0x0000000107007836 */ /* 0x000fca0000000000 */
[----:B------:R-:W-:-:S04]  /*7990*/  ISETP.NE.AND P1, PT, R0, 0x4, PT ;  /* 0x000000040000780c */ /* 0x000fc80003f25270 */
[----:B------:R-:W-:Y:S02]  /*79a0*/  SEL R4, RZ, 0x1, P1 ;  /* 0x00000001ff047807 */ /* 0x000fe40000800000 */
[----:B------:R-:W-:Y:S02]  /*79b0*/  SEL R3, R0, RZ, P1 ;  /* 0x000000ff00037207 */ /* 0x000fe40000800000 */
[----:B------:R-:W-:Y:S01]  /*79c0*/  LOP3.LUT R0, R9, R4, RZ, 0x3c, !PT ;  /* 0x0000000409007212 */ /* 0x000fe200078e3cff */
[----:B-1----:R-:W-:Y:S06]  /*79d0*/  @!P0 BRA `(.L_x_184) ;  /* 0x0000000000c48947 */ /* 0x002fec0003800000 */
.L_x_195:
[----:B------:R-:W-:Y:S01]  /*79e0*/  IMAD R3, R3, 0x8, R2 ;  /* 0x0000000803037824 */ /* 0x000fe200078e0202 */
[----:B------:R-:W-:-:S07]  /*79f0*/  SHF.L.U32 R0, R0, 0x1f, RZ ;  /* 0x0000001f00007819 */ /* 0x000fce00000006ff */
.L_x_185:
[----:B--2---:R2:W3:Y:S02]  /*7a00*/  SYNCS.PHASECHK.TRANS64.TRYWAIT P0, [R3+URZ], R0 ;  /* 0x00000000030075a7 */ /* 0x0044e4000800017f */
[----:B---3--:R-:W-:Y:S05]  /*7a10*/  @!P0 NANOSLEEP.SYNCS 0x989680 ;  /* 0x009896800000895d */ /* 0x008fea0003900000 */
[----:B------:R-:W3:Y:S02]  /*7a20*/  @!P0 SYNCS.PHASECHK.TRANS64 P0, [R3+URZ], R0 ;  /* 0x00000000030085a7 */ /* 0x000ee4000800007f */
[----:B---3--:R-:W-:Y:S05]  /*7a30*/  @!P0 BRA `(.L_x_185) ;  /* 0xfffffffc00f08947 */ /* 0x008fea000383ffff */
.L_x_180:
[----:B------:R-:W-:Y:S05]  /*7a40*/  BSYNC B0 ;  /* 0x0000000000007941 */ /* 0x000fea0003800000 */
.L_x_179:
[----:B------:R-:W-:Y:S05]  /*7a50*/  EXIT ;  /* 0x000000000000794d */ /* 0x000fea0003800000 */
.L_x_21:
[----:B---3--:R3:W4:Y:S02]  /*7a60*/  SYNCS.PHASECHK.TRANS64.TRYWAIT P1, [R3+URZ], R0 ;  /* 0x00000000030075a7 */ /* 0x008724000802017f */
[----:B----4-:R-:W-:Y:S05]  /*7a70*/  @!P1 NANOSLEEP.SYNCS 0x989680 ;  /* 0x009896800000995d */ /* 0x010fea0003900000 */
[----:B------:R-:W4:Y:S02]  /*7a80*/  @!P1 SYNCS.PHASECHK.TRANS64 P1, [R3+URZ], R0 ;  /* 0x00000000030095a7 */ /* 0x000f24000802007f */
[----:B----4-:R-:W-:Y:S05]  /*7a90*/  @!P1 BRA `(.L_x_21) ;  /* 0xfffffffc00f09947 */ /* 0x010fea000383ffff */
[----:B------:R-:W-:Y:S05]  /*7aa0*/  BRA `(.L_x_20) ;  /* 0xffffff98007c7947 */ /* 0x000fea000383ffff */
.L_x_26:
[----:B-1----:R1:W2:Y:S02]  /*7ab0*/  SYNCS.PHASECHK.TRANS64.TRYWAIT P1, [R5+URZ], R4 ;  /* 0x00000004050075a7 */ /* 0x0022a4000802017f */
[----:B--2---:R-:W-:Y:S05]  /*7ac0*/  @!P1 NANOSLEEP.SYNCS 0x989680 ;  /* 0x009896800000995d */ /* 0x004fea0003900000 */
[----:B------:R-:W2:Y:S02]  /*7ad0*/  @!P1 SYNCS.PHASECHK.TRANS64 P1, [R5+URZ], R4 ;  /* 0x00000004050095a7 */ /* 0x000ea4000802007f */
[----:B--2---:R-:W-:Y:S05]  /*7ae0*/  @!P1 BRA `(.L_x_26) ;  /* 0xfffffffc00f09947 */ /* 0x004fea000383ffff */
[----:B------:R-:W-:Y:S05]  /*7af0*/  BRA `(.L_x_25) ;  /* 0xffffff9c002c7947 */ /* 0x000fea000383ffff */
.L_x_167:
[----:B------:R-:W-:Y:S01]  /*7b00*/  BSSY B1, `(.L_x_186) ;  /* 0x0000006000017945 */ /* 0x000fe20003800000 */
[----:B------:R-:W-:-:S07]  /*7b10*/  IMAD.MOV.U32 R15, RZ, RZ, -0x1 ;  /* 0xffffffffff0f7424 */ /* 0x000fce00078e00ff */
[----:B------:R-:W-:Y:S05]  /*7b20*/  WARPSYNC.COLLECTIVE R15, `(.L_x_187) ;  /* 0x000000000f0c7348 */ /* 0x000fea0003c00000 */
[----:B------:R-:W-:Y:S02]  /*7b30*/  ELECT P6, UR62, PT ;  /* 0x00000000003e782f */ /* 0x000fe400038c0000 */
[----:B------:R-:W-:Y:S01]  /*7b40*/  MOV R14, UR62 ;  /* 0x0000003e000e7c02 */ /* 0x000fe20008000f00 */
[----:B------:R-:W-:Y:S10]  /*7b50*/  ENDCOLLECTIVE ;  /* 0x000000000000791b */ /* 0x000ff40003800000 */
.L_x_187:
[----:B------:R-:W-:Y:S05]  /*7b60*/  BSYNC B1 ;  /* 0x0000000000017941 */ /* 0x000fea0003800000 */
.L_x_186:
[----:B------:R-:W-:Y:S05]  /*7b70*/  BRA `(.L_x_188) ;  /* 0xfffffff000347947 */ /* 0x000fea000383ffff */
.L_x_170:
[----:B0-----:R0:W1:Y:S02]  /*7b80*/  SYNCS.PHASECHK.TRANS64.TRYWAIT P0, [R22+URZ+0x20], R13 ;  /* 0x0000200d160075a7 */ /* 0x001064000800017f */
[----:B-1----:R-:W-:Y:S05]  /*7b90*/  @!P0 NANOSLEEP.SYNCS 0x989680 ;  /* 0x009896800000895d */ /* 0x002fea0003900000 */
[----:B------:R-:W1:Y:S02]  /*7ba0*/  @!P0 SYNCS.PHASECHK.TRANS64 P0, [R22+URZ+0x20], R13 ;  /* 0x0000200d160085a7 */ /* 0x000e64000800007f */
[----:B-1----:R-:W-:Y:S05]  /*7bb0*/  @!P0 BRA `(.L_x_170) ;  /* 0xfffffffc00f08947 */ /* 0x002fea000383ffff */
[----:B------:R-:W-:Y:S05]  /*7bc0*/  BRA `(.L_x_189) ;  /* 0xfffffff000747947 */ /* 0x000fea000383ffff */
.L_x_178:
[----:B------:R-:W-:Y:S01]  /*7bd0*/  BSSY B0, `(.L_x_190) ;  /* 0x0000006000007945 */ /* 0x000fe20003800000 */
[----:B------:R-:W-:-:S07]  /*7be0*/  IMAD.MOV.U32 R15, RZ, RZ, -0x1 ;  /* 0xffffffffff0f7424 */ /* 0x000fce00078e00ff */
[----:B------:R-:W-:Y:S05]  /*7bf0*/  WARPSYNC.COLLECTIVE R15, `(.L_x_191) ;  /* 0x000000000f0c7348 */ /* 0x000fea0003c00000 */
[----:B------:R-:W-:Y:S02]  /*7c00*/  ELECT P6, UR62, PT ;  /* 0x00000000003e782f */ /* 0x000fe400038c0000 */
[----:B------:R-:W-:Y:S01]  /*7c10*/  MOV R14, UR62 ;  /* 0x0000003e000e7c02 */ /* 0x000fe20008000f00 */
[----:B------:R-:W-:Y:S10]  /*7c20*/  ENDCOLLECTIVE ;  /* 0x000000000000791b */ /* 0x000ff40003800000 */
.L_x_191:
[----:B------:R-:W-:Y:S05]  /*7c30*/  BSYNC B0 ;  /* 0x0000000000007941 */ /* 0x000fea0003800000 */
.L_x_190:
[----:B------:R-:W-:Y:S05]  /*7c40*/  BRA `(.L_x_192) ;  /* 0xfffffff800d07947 */ /* 0x000fea000383ffff */
.L_x_182:
[----:B0-----:R0:W1:Y:S02]  /*7c50*/  SYNCS.PHASECHK.TRANS64.TRYWAIT P0, [R7+URZ], R4 ;  /* 0x00000004070075a7 */ /* 0x001064000800017f */
[----:B-1----:R-:W-:Y:S05]  /*7c60*/  @!P0 NANOSLEEP.SYNCS 0x989680 ;  /* 0x009896800000895d */ /* 0x002fea0003900000 */
[----:B------:R-:W1:Y:S02]  /*7c70*/  @!P0 SYNCS.PHASECHK.TRANS64 P0, [R7+URZ], R4 ;  /* 0x00000004070085a7 */ /* 0x000e64000800007f */
[----:B-1----:R-:W-:Y:S05]  /*7c80*/  @!P0 BRA `(.L_x_182) ;  /* 0xfffffffc00f08947 */ /* 0x002fea000383ffff */
[----:B------:R-:W-:Y:S05]  /*7c90*/  BRA `(.L_x_193) ;  /* 0xfffffffc00107947 */ /* 0x000fea000383ffff */
.L_x_183:
[----:B0-----:R0:W1:Y:S02]  /*7ca0*/  SYNCS.PHASECHK.TRANS64.TRYWAIT P0, [R8+URZ], R5 ;  /* 0x00000005080075a7 */ /* 0x001064000800017f */
[----:B-1----:R-:W-:Y:S05]  /*7cb0*/  @!P0 NANOSLEEP.SYNCS 0x989680 ;  /* 0x009896800000895d */ /* 0x002fea0003900000 */
[----:B------:R-:W1:Y:S02]  /*7cc0*/  @!P0 SYNCS.PHASECHK.TRANS64 P0, [R8+URZ], R5 ;  /* 0x00000005080085a7 */ /* 0x000e64000800007f */
[----:B-1----:R-:W-:Y:S05]  /*7cd0*/  @!P0 BRA `(.L_x_183) ;  /* 0xfffffffc00f08947 */ /* 0x002fea000383ffff */
[----:B------:R-:W-:Y:S05]  /*7ce0*/  BRA `(.L_x_194) ;  /* 0xfffffffc00207947 */ /* 0x000fea000383ffff */
.L_x_184:
[----:B-1----:R1:W2:Y:S02]  /*7cf0*/  SYNCS.PHASECHK.TRANS64.TRYWAIT P0, [R11+URZ], R6 ;  /* 0x000000060b0075a7 */ /* 0x0022a4000800017f */
[----:B--2---:R-:W-:Y:S05]  /*7d00*/  @!P0 NANOSLEEP.SYNCS 0x989680 ;  /* 0x009896800000895d */ /* 0x004fea0003900000 */
[----:B------:R-:W2:Y:S02]  /*7d10*/  @!P0 SYNCS.PHASECHK.TRANS64 P0, [R11+URZ], R6 ;  /* 0x000000060b0085a7 */ /* 0x000ea4000800007f */
[----:B--2---:R-:W-:Y:S05]  /*7d20*/  @!P0 BRA `(.L_x_184) ;  /* 0xfffffffc00f08947 */ /* 0x004fea000383ffff */
[----:B------:R-:W-:Y:S05]  /*7d30*/  BRA `(.L_x_195) ;  /* 0xfffffffc00287947 */ /* 0x000fea000383ffff */
.L_x_196:
[----:B------:R-:W-:-:S00]  /*7d40*/  BRA `(.L_x_196) ;  /* 0xfffffffc00fc7947 */ /* 0x000fc0000383ffff */
[----:B------:R-:W-:-:S00]  /*7d50*/  NOP ;  /* 0x0000000000007918 */ /* 0x000fc00000000000 */
        /* <DEDUP_REMOVED lines=10> */
.L_x_197:


//--------------------- .nv.global.init           --------------------------
	.section	.nv.global.init,"aw",@progbits
.nv.global.init:
	.type		$str$22,@object
	.size		$str$22,($str$23 - $str$22)
$str$22:
        /*0000*/ 	.byte	0x6b, 0x5f, 0x74, 0x69, 0x6c, 0x65, 0x5f, 0x63, 0x6f, 0x75, 0x6e, 0x74, 0x20, 0x3e, 0x3d, 0x20
        /*0010*/ 	.byte	0x31, 0x00
	.type		$str$23,@object
	.size		$str$23,(__unnamed_1 - $str$23)
$str$23:
        /*0012*/ 	.byte	0x2f, 0x74, 0x6d, 0x70, 0x2f, 0x63, 0x75, 0x74, 0x6c, 0x61, 0x73, 0x73, 0x5f, 0x73, 0x77, 0x65
        /*0022*/ 	.byte	0x65, 0x70, 0x5f, 0x73, 0x72, 0x63, 0x2f, 0x69, 0x6e, 0x63, 0x6c, 0x75, 0x64, 0x65, 0x2f, 0x63
        /*0032*/ 	.byte	0x75, 0x74, 0x6c, 0x61, 0x73, 0x73, 0x2f, 0x67, 0x65, 0x6d, 0x6d, 0x2f, 0x63, 0x6f, 0x6c, 0x6c
        /*0042*/ 	.byte	0x65, 0x63, 0x74, 0x69, 0x76, 0x65, 0x2f, 0x73, 0x6d, 0x39, 0x30, 0x5f, 0x6d, 0x6d, 0x61, 0x5f
        /*0052*/ 	.byte	0x74, 0x6d, 0x61, 0x5f, 0x67, 0x6d, 0x6d, 0x61, 0x5f, 0x73, 0x73, 0x5f, 0x77, 0x61, 0x72, 0x70
        /*0062*/ 	.byte	0x73, 0x70, 0x65, 0x63, 0x69, 0x61, 0x6c, 0x69, 0x7a, 0x65, 0x64, 0x2e, 0x68, 0x70, 0x70, 0x00
	.type		__unnamed_1,@object
	.size		__unnamed_1,(.L_0 - __unnamed_1)
__unnamed_1:
        /*0072*/ 	.byte	0x76, 0x6f, 0x69, 0x64, 0x20, 0x63, 0x75, 0x74, 0x6c, 0x61, 0x73, 0x73, 0x3a, 0x3a, 0x67, 0x65
        /* <DEDUP_REMOVED lines=180> */
        /*0bc2*/ 	.byte	0x69, 0x74, 0x79, 0x5d, 0x00
.L_0:


//--------------------- .nv.shared._ZN7cutlass13device_kernelINS_4gemm6kernel13GemmUniversalIN4cute5tupleIJiiiiEEENS1_10collective13CollectiveMmaINS1_34MainloopSm90TmaGmmaWarpSpecializedILi4ENS5_IJNS4_1CILi1EEENSA_ILi2EEESB_EEENS1_35KernelTmaWarpSpecializedCooperativeEEENS5_IJNSA_ILi128EEESG_NSA_ILi32EEEEEENS_6half_tENS5_IJlSB_lEEESJ_SK_NS4_8TiledMMAINS4_8MMA_AtomIJNS4_4SM904GMMA26MMA_64x128x16_F32F16F16_SSILNSO_5MajorE0ELSQ_0ELNSO_7ScaleInE1ELSR_1EEEEEENS4_6LayoutINS5_IJSC_SB_SB_EEENS5_IJSB_NSA_ILi0EEESW_EEEEENS5_IJNS4_10UnderscoreESZ_SZ_EEEEENS4_23SM90_TMA_LOAD_MULTICASTENS4_14ComposedLayoutINS4_7SwizzleILi2ELi4ELi3EEENS4_18smem_ptr_flag_bitsILi16EEENSU_INS5_IJNSA_ILi8EEESH_EEENS5_IJSH_SB_EEEEEEEvNS4_8identityENS4_13SM90_TMA_LOADES1C_vS1D_EENS_8epilogue10collective6detail29Sm90TmaWarpSpecializedAdapterINS1H_15DefaultEpilogueISJ_SK_SK_NS1G_6thread17LinearCombinationISJ_Li1EffLNS1L_9ScaleType4KindE0ELNS_15FloatRoundStyleE2ESJ_EENS1_15EpilogueDefaultEEEEEvvEEEEvNT_6ParamsE --------------------------
	.section	.nv.shared._ZN7cutlass13device_kernelINS_4gemm6kernel13GemmUniversalIN4cute5tupleIJiiiiEEENS1_10collective13CollectiveMmaINS1_34MainloopSm90TmaGmmaWarpSpecializedILi4ENS5_IJNS4_1CILi1EEENSA_ILi2EEESB_EEENS1_35KernelTmaWarpSpecializedCooperativeEEENS5_IJNSA_ILi128EEESG_NSA_ILi32EEEEEENS_6half_tENS5_IJlSB_lEEESJ_SK_NS4_8TiledMMAINS4_8MMA_AtomIJNS4_4SM904GMMA26MMA_64x128x16_F32F16F16_SSILNSO_5MajorE0ELSQ_0ELNSO_7ScaleInE1ELSR_1EEEEEENS4_6LayoutINS5_IJSC_SB_SB_EEENS5_IJSB_NSA_ILi0EEESW_EEEEENS5_IJNS4_10UnderscoreESZ_SZ_EEEEENS4_23SM90_TMA_LOAD_MULTICASTENS4_14ComposedLayoutINS4_7SwizzleILi2ELi4ELi3EEENS4_18smem_ptr_flag_bitsILi16EEENSU_INS5_IJNSA_ILi8EEESH_EEENS5_IJSH_SB_EEEEEEEvNS4_8identityENS4_13SM90_TMA_LOADES1C_vS1D_EENS_8epilogue10collective6detail29Sm90TmaWarpSpecializedAdapterINS1H_15DefaultEpilogueISJ_SK_SK_NS1G_6thread17LinearCombinationISJ_Li1EffLNS1L_9ScaleType4KindE0ELNS_15FloatRoundStyleE2ESJ_EENS1_15EpilogueDefaultEEEEEvvEEEEvNT_6ParamsE,"aw",@nobits
	.sectionflags	@""
	.align	16
	.zero		1024


//--------------------- .nv.shared.reserved.0     --------------------------
	.section	.nv.shared.reserved.0,"aw",@nobits
	.weak		__nv_reservedSMEM_offset_0_alias
	.size		__nv_reservedSMEM_offset_0_alias, 0, 0
	.other		__nv_reservedSMEM_offset_0_alias,@"STO_CUDA_RESERVED_SHARED STV_DEFAULT"
__nv_reservedSMEM_offset_0_alias:
	.zero		0


//--------------------- .nv.global                --------------------------
	.section	.nv.global,"aw",@nobits
.nv.global:
	.type		_ZN39_INTERNAL_1c96078f_4_k_cu_8a7c463e_29224cute1_E,@object
	.size		_ZN39_INTERNAL_1c96078f_4_k_cu_8a7c463e_29224cute1_E,(_ZN39_INTERNAL_1c96078f_4_k_cu_8a7c463e_29224cuda3std3__45__cpo6cbeginE - _ZN39_INTERNAL_1c96078f_4_k_cu_8a7c463e_29224cute1_E)
_ZN39_INTERNAL_1c96078f_4_k_cu_8a7c463e_29224cute1_E:
	.zero		1
	.type		_ZN39_INTERNAL_1c96078f_4_k_cu_8a7c463e_29224cuda3std3__45__cpo6cbeginE,@object
	.size		_ZN39_INTERNAL_1c96078f_4_k_cu_8a7c463e_29224cuda3std3__45__cpo6cbeginE,(_ZN39_INTERNAL_1c96078f_4_k_cu_8a7c463e_29224cuda3std3__48in_placeE - _ZN39_INTERNAL_1c96078f_4_k_cu_8a7c463e_29224cuda3std3__45__cpo6cbeginE)
_ZN39_INTERNAL_1c96078f_4_k_cu_8a7c463e_29224cuda3std3__45__cpo6cbeginE:
	.zero		1
	.type		_ZN39_INTERNAL_1c96078f_4_k_cu_8a7c463e_29224cuda3std3__48in_placeE,@object
	.size		_ZN39_INTERNAL_1c96078f_4_k_cu_8a7c463e_29224cuda3std3__48in_placeE,(_ZN39_INTERNAL_1c96078f_4_k_cu_8a7c463e_29224cuda3std6ranges3__45__cpo9iter_moveE - _ZN39_INTERNAL_1c96078f_4_k_cu_8a7c463e_29224cuda3std3__48in_placeE)
_ZN39_INTERNAL_1c96078f_4_k_cu_8a7c463e_29224cuda3std3__48in_placeE:
	.zero		1
	.type		_ZN39_INTERNAL_1c96078f_4_k_cu_8a7c463e_29224cuda3std6ranges3__45__cpo9iter_moveE,@object
	.size		_ZN39_INTERNAL_1c96078f_4_k_cu_8a7c463e_29224cuda3std6ranges3__45__cpo9iter_moveE,(_ZN39_INTERNAL_1c96078f_4_k_cu_8a7c463e_29224cuda3std3__45__cpo5beginE - _ZN39_INTERNAL_1c96078f_4_k_cu_8a7c463e_29224cuda3std6ranges3__45__cpo9iter_moveE)
_ZN39_INTERNAL_1c96078f_4_k_cu_8a7c463e_29224cuda3std6ranges3__45__cpo9iter_moveE:
	.zero		1
	.type		_ZN39_INTERNAL_1c96078f_4_k_cu_8a7c463e_29224cuda3std3__45__cpo5beginE,@object
	.size		_ZN39_INTERNAL_1c96078f_4_k_cu_8a7c463e_29224cuda3std3__45__cpo5beginE,(_ZN39_INTERNAL_1c96078f_4_k_cu_8a7c463e_29224cuda3std3__441_GLOBAL__N__1c96078f_4_k_cu_8a7c463e_29226ignoreE - _ZN39_INTERNAL_1c96078f_4_k_cu_8a7c463e_29224cuda3std3__45__cpo5beginE)
_ZN39_INTERNAL_1c96078f_4_k_cu_8a7c463e_29224cuda3std3__45__cpo5beginE:
	.zero		1
	.type		_ZN39_INTERNAL_1c96078f_4_k_cu_8a7c463e_29224cuda3std3__441_GLOBAL__N__1c96078f_4_k_cu_8a7c463e_29226ignoreE,@object
	.size		_ZN39_INTERNAL_1c96078f_4_k_cu_8a7c463e_29224cuda3std3__441_GLOBAL__N__1c96078f_4_k_cu_8a7c463e_29226ignoreE,(_ZN39_INTERNAL_1c96078f_4_k_cu_8a7c463e_29224cute7productE - _ZN39_INTERNAL_1c96078f_4_k_cu_8a7c463e_29224cuda3std3__441_GLOBAL__N__1c96078f_4_k_cu_8a7c463e_29226ignoreE)
_ZN39_INTERNAL_1c96078f_4_k_cu_8a7c463e_29224cuda3std3__441_GLOBAL__N__1c96078f_4_k_cu_8a7c463e_29226ignoreE:
	.zero		1
	.type		_ZN39_INTERNAL_1c96078f_4_k_cu_8a7c463e_29224cute7productE,@object
	.size		_ZN39_INTERNAL_1c96078f_4_k_cu_8a7c463e_29224cute7productE,(_ZN39_INTERNAL_1c96078f_4_k_cu_8a7c463e_29224cuda3std3__45__cpo3endE - _ZN39_INTERNAL_1c96078f_4_k_cu_8a7c463e_29224cute7productE)
_ZN39_INTERNAL_1c96078f_4_k_cu_8a7c463e_29224cute7productE:
	.zero		1
	.type		_ZN39_INTERNAL_1c96078f_4_k_cu_8a7c463e_29224cuda3std3__45__cpo3endE,@object
	.size		_ZN39_INTERNAL_1c96078f_4_k_cu_8a7c463e_29224cuda3std3__45__cpo3endE,(_ZN39_INTERNAL_1c96078f_4_k_cu_8a7c463e_29224cuda3std3__419piecewise_constructE - _ZN39_INTERNAL_1c96078f_4_k_cu_8a7c463e_29224cuda3std3__45__cpo3endE)
_ZN39_INTERNAL_1c96078f_4_k_cu_8a7c463e_29224cuda3std3__45__cpo3endE:
	.zero		1
	.type		_ZN39_INTERNAL_1c96078f_4_k_cu_8a7c463e_29224cuda3std3__419piecewise_constructE,@object
	.size		_ZN39_INTERNAL_1c96078f_4_k_cu_8a7c463e_29224cuda3std3__419piecewise_constructE,(_ZN39_INTERNAL_1c96078f_4_k_cu_8a7c463e_29224cuda3std3__45__cpo4cendE - _ZN39_INTERNAL_1c96078f_4_k_cu_8a7c463e_29224cuda3std3__419piecewise_constructE)
_ZN39_INTERNAL_1c96078f_4_k_cu_8a7c463e_29224cuda3std3__419piecewise_constructE:
	.zero		1
	.type		_ZN39_INTERNAL_1c96078f_4_k_cu_8a7c463e_29224cuda3std3__45__cpo4cendE,@object
	.size		_ZN39_INTERNAL_1c96078f_4_k_cu_8a7c463e_29224cuda3std3__45__cpo4cendE,(_ZN39_INTERNAL_1c96078f_4_k_cu_8a7c463e_29224cuda3std6ranges3__45__cpo4swapE - _ZN39_INTERNAL_1c96078f_4_k_cu_8a7c463e_29224cuda3std3__45__cpo4cendE)
_ZN39_INTERNAL_1c96078f_4_k_cu_8a7c463e_29224cuda3std3__45__cpo4cendE:
	.zero		1
	.type		_ZN39_INTERNAL_1c96078f_4_k_cu_8a7c463e_29224cuda3std6ranges3__45__cpo4swapE,@object
	.size		_ZN39_INTERNAL_1c96078f_4_k_cu_8a7c463e_29224cuda3std6ranges3__45__cpo4swapE,(.L_8 - _ZN39_INTERNAL_1c96078f_4_k_cu_8a7c463e_29224cuda3std6ranges3__45__cpo4swapE)
_ZN39_INTERNAL_1c96078f_4_k_cu_8a7c463e_29224cuda3std6ranges3__45__cpo4swapE:
	.zero		1
.L_8:


//--------------------- .nv.constant0._ZN7cutlass13device_kernelINS_4gemm6kernel13GemmUniversalIN4cute5tupleIJiiiiEEENS1_10collective13CollectiveMmaINS1_34MainloopSm90TmaGmmaWarpSpecializedILi4ENS5_IJNS4_1CILi1EEENSA_ILi2EEESB_EEENS1_35KernelTmaWarpSpecializedCooperativeEEENS5_IJNSA_ILi128EEESG_NSA_ILi32EEEEEENS_6half_tENS5_IJlSB_lEEESJ_SK_NS4_8TiledMMAINS4_8MMA_AtomIJNS4_4SM904GMMA26MMA_64x128x16_F32F16F16_SSILNSO_5MajorE0ELSQ_0ELNSO_7ScaleInE1ELSR_1EEEEEENS4_6LayoutINS5_IJSC_SB_SB_EEENS5_IJSB_NSA_ILi0EEESW_EEEEENS5_IJNS4_10UnderscoreESZ_SZ_EEEEENS4_23SM90_TMA_LOAD_MULTICASTENS4_14ComposedLayoutINS4_7SwizzleILi2ELi4ELi3EEENS4_18smem_ptr_flag_bitsILi16EEENSU_INS5_IJNSA_ILi8EEESH_EEENS5_IJSH_SB_EEEEEEEvNS4_8identityENS4_13SM90_TMA_LOADES1C_vS1D_EENS_8epilogue10collective6detail29Sm90TmaWarpSpecializedAdapterINS1H_15DefaultEpilogueISJ_SK_SK_NS1G_6thread17LinearCombinationISJ_Li1EffLNS1L_9ScaleType4KindE0ELNS_15FloatRoundStyleE2ESJ_EENS1_15EpilogueDefaultEEEEEvvEEEEvNT_6ParamsE --------------------------
	.section	.nv.constant0._ZN7cutlass13device_kernelINS_4gemm6kernel13GemmUniversalIN4cute5tupleIJiiiiEEENS1_10collective13CollectiveMmaINS1_34MainloopSm90TmaGmmaWarpSpecializedILi4ENS5_IJNS4_1CILi1EEENSA_ILi2EEESB_EEENS1_35KernelTmaWarpSpecializedCooperativeEEENS5_IJNSA_ILi128EEESG_NSA_ILi32EEEEEENS_6half_tENS5_IJlSB_lEEESJ_SK_NS4_8TiledMMAINS4_8MMA_AtomIJNS4_4SM904GMMA26MMA_64x128x16_F32F16F16_SSILNSO_5MajorE0ELSQ_0ELNSO_7ScaleInE1ELSR_1EEEEEENS4_6LayoutINS5_IJSC_SB_SB_EEENS5_IJSB_NSA_ILi0EEESW_EEEEENS5_IJNS4_10UnderscoreESZ_SZ_EEEEENS4_23SM90_TMA_LOAD_MULTICASTENS4_14ComposedLayoutINS4_7SwizzleILi2ELi4ELi3EEENS4_18smem_ptr_flag_bitsILi16EEENSU_INS5_IJNSA_ILi8EEESH_EEENS5_IJSH_SB_EEEEEEEvNS4_8identityENS4_13SM90_TMA_LOADES1C_vS1D_EENS_8epilogue10collective6detail29Sm90TmaWarpSpecializedAdapterINS1H_15DefaultEpilogueISJ_SK_SK_NS1G_6thread17LinearCombinationISJ_Li1EffLNS1L_9ScaleType4KindE0ELNS_15FloatRoundStyleE2ESJ_EENS1_15EpilogueDefaultEEEEEvvEEEEvNT_6ParamsE,"a",@progbits
	.sectionflags	@""
	.align	4
.nv.constant0._ZN7cutlass13device_kernelINS_4gemm6kernel13GemmUniversalIN4cute5tupleIJiiiiEEENS1_10collective13CollectiveMmaINS1_34MainloopSm90TmaGmmaWarpSpecializedILi4ENS5_IJNS4_1CILi1EEENSA_ILi2EEESB_EEENS1_35KernelTmaWarpSpecializedCooperativeEEENS5_IJNSA_ILi128EEESG_NSA_ILi32EEEEEENS_6half_tENS5_IJlSB_lEEESJ_SK_NS4_8TiledMMAINS4_8MMA_AtomIJNS4_4SM904GMMA26MMA_64x128x16_F32F16F16_SSILNSO_5MajorE0ELSQ_0ELNSO_7ScaleInE1ELSR_1EEEEEENS4_6LayoutINS5_IJSC_SB_SB_EEENS5_IJSB_NSA_ILi0EEESW_EEEEENS5_IJNS4_10UnderscoreESZ_SZ_EEEEENS4_23SM90_TMA_LOAD_MULTICASTENS4_14ComposedLayoutINS4_7SwizzleILi2ELi4ELi3EEENS4_18smem_ptr_flag_bitsILi16EEENSU_INS5_IJNSA_ILi8EEESH_EEENS5_IJSH_SB_EEEEEEEvNS4_8identityENS4_13SM90_TMA_LOADES1C_vS1D_EENS_8epilogue10collective6detail29Sm90TmaWarpSpecializedAdapterINS1H_15DefaultEpilogueISJ_SK_SK_NS1G_6thread17LinearCombinationISJ_Li1EffLNS1L_9ScaleType4KindE0ELNS_15FloatRoundStyleE2ESJ_EENS1_15EpilogueDefaultEEEEEvvEEEEvNT_6ParamsE:
	.zero		1664


//--------------------- SYMBOLS --------------------------

	.type		.nv.reservedSmem.offset0,@object
	.size		.nv.reservedSmem.offset0,0x4
	.type		__assertfail,@function
